	.target	sm_80

	.elftype	@"ET_EXEC"


//--------------------- .note.nv.tkinfo           --------------------------
	.section	.note.nv.tkinfo,"",@"SHT_NOTE"
	.sectionflags	@"SHF_NOTE_NV_TKINFO"
	.tkinfo
        /*0018*/ 	.word	0x00000002
        /*0030*/ 	.string	""
        /*0030*/ 	.string	"ptxas"
        /*0030*/ 	.string	"Cuda compilation tools, release 13.0, V13.0.88"
        /*0030*/ 	.string	"Build cuda_13.0.r13.0/compiler.36424714_0"
        /*0030*/ 	.string	"-v  -suppress-debug-info  -lineinfo  -arch sm_80 "



//--------------------- .note.nv.cuinfo           --------------------------
	.section	.note.nv.cuinfo,"",@"SHT_NOTE"
	.sectionflags	@"SHF_NOTE_NV_CUINFO"
        /*0018*/ 	.short	0x0002
        /*001a*/ 	.short	0x0050
        /*001c*/ 	.short	0x0082
	.zero		2


//--------------------- .nv.info                  --------------------------
	.section	.nv.info,"",@"SHT_CUDA_INFO"
	.align	4


	//----- nvinfo : EIATTR_REGCOUNT
	.align		4
        /*0000*/ 	.byte	0x04, 0x2f
        /*0002*/ 	.short	(.L_1 - .L_0)
	.align		4
.L_0:
        /*0004*/ 	.word	index@(matmul_kernel)
        /*0008*/ 	.word	0x000000fe


	//----- nvinfo : EIATTR_FRAME_SIZE
	.align		4
.L_1:
        /*000c*/ 	.byte	0x04, 0x11
        /*000e*/ 	.short	(.L_3 - .L_2)
	.align		4
.L_2:
        /*0010*/ 	.word	index@(matmul_kernel)
        /*0014*/ 	.word	0x00000000


	//----- nvinfo : EIATTR_MIN_STACK_SIZE
	.align		4
.L_3:
        /*0018*/ 	.byte	0x04, 0x12
        /*001a*/ 	.short	(.L_5 - .L_4)
	.align		4
.L_4:
        /*001c*/ 	.word	index@(matmul_kernel)
        /*0020*/ 	.word	0x00000000
.L_5:


//--------------------- .nv.info.matmul_kernel    --------------------------
	.section	.nv.info.matmul_kernel,"",@"SHT_CUDA_INFO"
	.sectionflags	@""
	.align	4


	//----- nvinfo : EIATTR_CUDA_API_VERSION
	.align		4
        /*0000*/ 	.byte	0x04, 0x37
        /*0002*/ 	.short	(.L_7 - .L_6)
.L_6:
        /*0004*/ 	.word	0x00000082


	//----- nvinfo : EIATTR_SW2861232_WAR
	.align		4
.L_7:
        /*0008*/ 	.byte	0x01, 0x35
	.zero		2


	//----- nvinfo : EIATTR_PARAM_CBANK
	.align		4
        /*000c*/ 	.byte	0x04, 0x0a
        /*000e*/ 	.short	(.L_9 - .L_8)
	.align		4
.L_8:
        /*0010*/ 	.word	index@(.nv.constant0.matmul_kernel)
        /*0014*/ 	.short	0x0160
        /*0016*/ 	.short	0x0050


	//----- nvinfo : EIATTR_CBANK_PARAM_SIZE
	.align		4
.L_9:
        /*0018*/ 	.byte	0x03, 0x19
        /*001a*/ 	.short	0x0050


	//----- nvinfo : EIATTR_KPARAM_INFO
	.align		4
        /*001c*/ 	.byte	0x04, 0x17
        /*001e*/ 	.short	(.L_11 - .L_10)
.L_10:
        /*0020*/ 	.word	0x00000000
        /*0024*/ 	.short	0x000d
        /*0026*/ 	.short	0x0048
        /*0028*/ 	.byte	0x00, 0xf4, 0x21, 0x00


	//----- nvinfo : EIATTR_KPARAM_INFO
	.align		4
.L_11:
        /*002c*/ 	.byte	0x04, 0x17
        /*002e*/ 	.short	(.L_13 - .L_12)
.L_12:
        /*0030*/ 	.word	0x00000000
        /*0034*/ 	.short	0x000c
        /*0036*/ 	.short	0x0040
        /*0038*/ 	.byte	0x00, 0xf4, 0x21, 0x00


	//----- nvinfo : EIATTR_KPARAM_INFO
	.align		4
.L_13:
        /*003c*/ 	.byte	0x04, 0x17
        /*003e*/ 	.short	(.L_15 - .L_14)
.L_14:
        /*0040*/ 	.word	0x00000000
        /*0044*/ 	.short	0x000b
        /*0046*/ 	.short	0x0038
        /*0048*/ 	.byte	0x00, 0xf0, 0x11, 0x00


	//----- nvinfo : EIATTR_KPARAM_INFO
	.align		4
.L_15:
        /*004c*/ 	.byte	0x04, 0x17
        /*004e*/ 	.short	(.L_17 - .L_16)
.L_16:
        /*0050*/ 	.word	0x00000000
        /*0054*/ 	.short	0x000a
        /*0056*/ 	.short	0x0034
        /*0058*/ 	.byte	0x00, 0xf0, 0x11, 0x00


	//----- nvinfo : EIATTR_KPARAM_INFO
	.align		4
.L_17:
        /*005c*/ 	.byte	0x04, 0x17
        /*005e*/ 	.short	(.L_19 - .L_18)
.L_18:
        /*0060*/ 	.word	0x00000000
        /*0064*/ 	.short	0x0009
        /*0066*/ 	.short	0x0030
        /*0068*/ 	.byte	0x00, 0xf0, 0x11, 0x00


	//----- nvinfo : EIATTR_KPARAM_INFO
	.align		4
.L_19:
        /*006c*/ 	.byte	0x04, 0x17
        /*006e*/ 	.short	(.L_21 - .L_20)
.L_20:
        /*0070*/ 	.word	0x00000000
        /*0074*/ 	.short	0x0008
        /*0076*/ 	.short	0x002c
        /*0078*/ 	.byte	0x00, 0xf0, 0x11, 0x00


	//----- nvinfo : EIATTR_KPARAM_INFO
	.align		4
.L_21:
        /*007c*/ 	.byte	0x04, 0x17
        /*007e*/ 	.short	(.L_23 - .L_22)
.L_22:
        /*0080*/ 	.word	0x00000000
        /*0084*/ 	.short	0x0007
        /*0086*/ 	.short	0x0028
        /*0088*/ 	.byte	0x00, 0xf0, 0x11, 0x00


	//----- nvinfo : EIATTR_KPARAM_INFO
	.align		4
.L_23:
        /*008c*/ 	.byte	0x04, 0x17
        /*008e*/ 	.short	(.L_25 - .L_24)
.L_24:
        /*0090*/ 	.word	0x00000000
        /*0094*/ 	.short	0x0006
        /*0096*/ 	.short	0x0024
        /*0098*/ 	.byte	0x00, 0xf0, 0x11, 0x00


	//----- nvinfo : EIATTR_KPARAM_INFO
	.align		4
.L_25:
        /*009c*/ 	.byte	0x04, 0x17
        /*009e*/ 	.short	(.L_27 - .L_26)
.L_26:
        /*00a0*/ 	.word	0x00000000
        /*00a4*/ 	.short	0x0005
        /*00a6*/ 	.short	0x0020
        /*00a8*/ 	.byte	0x00, 0xf0, 0x11, 0x00


	//----- nvinfo : EIATTR_KPARAM_INFO
	.align		4
.L_27:
        /*00ac*/ 	.byte	0x04, 0x17
        /*00ae*/ 	.short	(.L_29 - .L_28)
.L_28:
        /*00b0*/ 	.word	0x00000000
        /*00b4*/ 	.short	0x0004
        /*00b6*/ 	.short	0x001c
        /*00b8*/ 	.byte	0x00, 0xf0, 0x11, 0x00


	//----- nvinfo : EIATTR_KPARAM_INFO
	.align		4
.L_29:
        /*00bc*/ 	.byte	0x04, 0x17
        /*00be*/ 	.short	(.L_31 - .L_30)
.L_30:
        /*00c0*/ 	.word	0x00000000
        /*00c4*/ 	.short	0x0003
        /*00c6*/ 	.short	0x0018
        /*00c8*/ 	.byte	0x00, 0xf0, 0x11, 0x00


	//----- nvinfo : EIATTR_KPARAM_INFO
	.align		4
.L_31:
        /*00cc*/ 	.byte	0x04, 0x17
        /*00ce*/ 	.short	(.L_33 - .L_32)
.L_32:
        /*00d0*/ 	.word	0x00000000
        /*00d4*/ 	.short	0x0002
        /*00d6*/ 	.short	0x0010
        /*00d8*/ 	.byte	0x00, 0xf4, 0x21, 0x00


	//----- nvinfo : EIATTR_KPARAM_INFO
	.align		4
.L_33:
        /*00dc*/ 	.byte	0x04, 0x17
        /*00de*/ 	.short	(.L_35 - .L_34)
.L_34:
        /*00e0*/ 	.word	0x00000000
        /*00e4*/ 	.short	0x0001
        /*00e6*/ 	.short	0x0008
        /*00e8*/ 	.byte	0x00, 0xf4, 0x21, 0x00


	//----- nvinfo : EIATTR_KPARAM_INFO
	.align		4
.L_35:
        /*00ec*/ 	.byte	0x04, 0x17
        /*00ee*/ 	.short	(.L_37 - .L_36)
.L_36:
        /*00f0*/ 	.word	0x00000000
        /*00f4*/ 	.short	0x0000
        /*00f6*/ 	.short	0x0000
        /*00f8*/ 	.byte	0x00, 0xf4, 0x21, 0x00


	//----- nvinfo : EIATTR_MAXREG_COUNT
	.align		4
.L_37:
        /*00fc*/ 	.byte	0x03, 0x1b
        /*00fe*/ 	.short	0x00ff


	//----- nvinfo : EIATTR_NUM_BARRIERS
	.align		4
        /*0100*/ 	.byte	0x02, 0x4c
        /*0102*/ 	.byte	0x01
	.zero		1


	//----- nvinfo : EIATTR_MERCURY_ISA_VERSION
	.align		4
        /*0104*/ 	.byte	0x03, 0x5f
        /*0106*/ 	.short	0x0000


	//----- nvinfo : EIATTR_EXIT_INSTR_OFFSETS
	.align		4
        /*0108*/ 	.byte	0x04, 0x1c
        /*010a*/ 	.short	(.L_39 - .L_38)


	//   ....[0]....
.L_38:
        /*010c*/ 	.word	0x000031f0


	//   ....[1]....
        /*0110*/ 	.word	0x00003220


	//----- nvinfo : EIATTR_REQNTID
	.align		4
.L_39:
        /*0114*/ 	.byte	0x04, 0x10
        /*0116*/ 	.short	(.L_41 - .L_40)
.L_40:
        /*0118*/ 	.word	0x00000100
        /*011c*/ 	.word	0x00000001
        /*0120*/ 	.word	0x00000001
.L_41:


//--------------------- .nv.callgraph             --------------------------
	.section	.nv.callgraph,"",@"SHT_CUDA_CALLGRAPH"
	.align	4
	.sectionentsize	8
	.align		4
        /*0000*/ 	.word	0x00000000
	.align		4
        /*0004*/ 	.word	0xffffffff
	.align		4
        /*0008*/ 	.word	0x00000000
	.align		4
        /*000c*/ 	.word	0xfffffffe
	.align		4
        /*0010*/ 	.word	0x00000000
	.align		4
        /*0014*/ 	.word	0xfffffffd
	.align		4
        /*0018*/ 	.word	0x00000000
	.align		4
        /*001c*/ 	.word	0xfffffffc


//--------------------- .nv.rel.action            --------------------------
	.section	.nv.rel.action,"",@"SHT_CUDA_RELOCINFO"
	.align	8
	.sectionentsize	8
        /*0000*/ 	.byte	0x73, 0x00, 0x00, 0x00, 0x00, 0x00, 0x00, 0x00, 0x00, 0x00, 0x00, 0x11, 0x25, 0x00, 0x05, 0x36


//--------------------- .nv.constant0.matmul_kernel --------------------------
	.section	.nv.constant0.matmul_kernel,"a",@progbits
	.sectionflags	@""
	.align	4
.nv.constant0.matmul_kernel:
	.zero		432


//--------------------- .text.matmul_kernel       --------------------------
	.section	.text.matmul_kernel,"ax",@progbits
	.sectioninfo	@"SHI_REGISTERS=254"
	.align	128
        .global         matmul_kernel
        .type           matmul_kernel,@function
        .size           matmul_kernel,(.L_x_4 - matmul_kernel)
        .other          matmul_kernel,@"STO_CUDA_ENTRY STV_DEFAULT"
matmul_kernel:
.text.matmul_kernel:
[----:B------:R-:W-:Y:S02]  /*0000*/  IMAD.MOV.U32 R1, RZ, RZ, c[0x0][0x28] ;  /* 0x00000a00ff017624 */ /* 0x000fe400078e00ff */
[----:B------:R-:W-:Y:S01]  /*0010*/  IMAD.MOV.U32 R0, RZ, RZ, c[0x0][0x17c] ;  /* 0x00005f00ff007624 */ /* 0x000fe200078e00ff */
[----:B------:R-:W0:Y:S01]  /*0020*/  S2R R5, SR_CTAID.X ;  /* 0x0000000000057919 */ /* 0x000e220000002500 */
[----:B------:R-:W-:Y:S01]  /*0030*/  ULDC.64 UR4, c[0x0][0x118] ;  /* 0x0000460000047ab9 */ /* 0x000fe20000000a00 */
[----:B------:R-:W-:Y:S01]  /*0040*/  CS2R R32, SRZ ;  /* 0x0000000000207805 */ /* 0x000fe2000001ff00 */
[----:B------:R-:W-:Y:S01]  /*0050*/  CS2R R48, SRZ ;  /* 0x0000000000307805 */ /* 0x000fe2000001ff00 */
[----:B------:R-:W-:Y:S01]  /*0060*/  IADD3 R0, R0, 0xf, RZ ;  /* 0x0000000f00007810 */ /* 0x000fe20007ffe0ff */
[----:B------:R-:W-:Y:S01]  /*0070*/  CS2R R34, SRZ ;  /* 0x0000000000227805 */ /* 0x000fe2000001ff00 */
[----:B------:R-:W-:Y:S02]  /*0080*/  CS2R R50, SRZ ;  /* 0x0000000000327805 */ /* 0x000fe4000001ff00 */
[----:B------:R-:W-:-:S04]  /*0090*/  SHF.R.S32.HI R3, RZ, 0x1f, R0 ;  /* 0x0000001fff037819 */ /* 0x000fc80000011400 */
[----:B------:R-:W-:-:S04]  /*00a0*/  LEA.HI R3, R3, R0, RZ, 0x4 ;  /* 0x0000000003037211 */ /* 0x000fc800078f20ff */
[----:B------:R-:W-:-:S05]  /*00b0*/  SHF.R.S32.HI R3, RZ, 0x4, R3 ;  /* 0x00000004ff037819 */ /* 0x000fca0000011403 */
[----:B------:R-:W-:Y:S01]  /*00c0*/  IMAD.SHL.U32 R4, R3, 0x8, RZ ;  /* 0x0000000803047824 */ /* 0x000fe200078e00ff */
[----:B0-----:R-:W-:-:S04]  /*00d0*/  IABS R8, R5 ;  /* 0x0000000500087213 */ /* 0x001fc80000000000 */
[-C--:B------:R-:W-:Y:S02]  /*00e0*/  IABS R7, R4.reuse ;  /* 0x0000000400077213 */ /* 0x080fe40000000000 */
[----:B------:R-:W-:Y:S02]  /*00f0*/  IABS R10, R4 ;  /* 0x00000004000a7213 */ /* 0x000fe40000000000 */
[----:B------:R-:W0:Y:S08]  /*0100*/  I2F.RP R0, R7 ;  /* 0x0000000700007306 */ /* 0x000e300000209400 */
[----:B0-----:R-:W0:Y:S02]  /*0110*/  MUFU.RCP R0, R0 ;  /* 0x0000000000007308 */ /* 0x001e240000001000 */
[----:B0-----:R-:W-:Y:S01]  /*0120*/  IADD3 R2, R0, 0xffffffe, RZ ;  /* 0x0ffffffe00027810 */ /* 0x001fe20007ffe0ff */
[----:B------:R-:W-:-:S05]  /*0130*/  IMAD.MOV R0, RZ, RZ, -R10 ;  /* 0x000000ffff007224 */ /* 0x000fca00078e0a0a */
[----:B------:R0:W1:Y:S02]  /*0140*/  F2I.FTZ.U32.TRUNC.NTZ R3, R2 ;  /* 0x0000000200037305 */ /* 0x000064000021f000 */
[----:B0-----:R-:W-:Y:S02]  /*0150*/  IMAD.MOV.U32 R2, RZ, RZ, RZ ;  /* 0x000000ffff027224 */ /* 0x001fe400078e00ff */
[----:B-1----:R-:W-:-:S04]  /*0160*/  IMAD.MOV R6, RZ, RZ, -R3 ;  /* 0x000000ffff067224 */ /* 0x002fc800078e0a03 */
[----:B------:R-:W-:Y:S02]  /*0170*/  IMAD R9, R6, R7, RZ ;  /* 0x0000000706097224 */ /* 0x000fe400078e02ff */
[----:B------:R-:W-:Y:S02]  /*0180*/  IMAD.MOV.U32 R6, RZ, RZ, R8 ;  /* 0x000000ffff067224 */ /* 0x000fe400078e0008 */
[----:B------:R-:W-:-:S06]  /*0190*/  IMAD.HI.U32 R3, R3, R9, R2 ;  /* 0x0000000903037227 */ /* 0x000fcc00078e0002 */
[----:B------:R-:W-:-:S04]  /*01a0*/  IMAD.HI.U32 R3, R3, R6, RZ ;  /* 0x0000000603037227 */ /* 0x000fc800078e00ff */
[----:B------:R-:W-:-:S05]  /*01b0*/  IMAD R0, R3, R0, R6 ;  /* 0x0000000003007224 */ /* 0x000fca00078e0206 */
[----:B------:R-:W-:-:S13]  /*01c0*/  ISETP.GT.U32.AND P1, PT, R7, R0, PT ;  /* 0x000000000700720c */ /* 0x000fda0003f24070 */
[----:B------:R-:W-:Y:S01]  /*01d0*/  @!P1 IMAD.IADD R0, R0, 0x1, -R7 ;  /* 0x0000000100009824 */ /* 0x000fe200078e0a07 */
[----:B------:R-:W-:Y:S02]  /*01e0*/  @!P1 IADD3 R3, R3, 0x1, RZ ;  /* 0x0000000103039810 */ /* 0x000fe40007ffe0ff */
[----:B------:R-:W-:Y:S02]  /*01f0*/  ISETP.NE.AND P1, PT, R4, RZ, PT ;  /* 0x000000ff0400720c */ /* 0x000fe40003f25270 */
[----:B------:R-:W-:Y:S02]  /*0200*/  ISETP.GE.U32.AND P0, PT, R0, R7, PT ;  /* 0x000000070000720c */ /* 0x000fe40003f06070 */
[----:B------:R-:W-:-:S04]  /*0210*/  LOP3.LUT R0, R5, R4, RZ, 0x3c, !PT ;  /* 0x0000000405007212 */ /* 0x000fc800078e3cff */
[----:B------:R-:W-:Y:S01]  /*0220*/  ISETP.GE.AND P2, PT, R0, RZ, PT ;  /* 0x000000ff0000720c */ /* 0x000fe20003f46270 */
[----:B------:R-:W-:-:S05]  /*0230*/  IMAD.MOV.U32 R0, RZ, RZ, c[0x0][0x178] ;  /* 0x00005e00ff007624 */ /* 0x000fca00078e00ff */
[----:B------:R-:W-:Y:S02]  /*0240*/  IADD3 R0, R0, 0xff, RZ ;  /* 0x000000ff00007810 */ /* 0x000fe40007ffe0ff */
[----:B------:R-:W-:-:S05]  /*0250*/  @P0 IADD3 R3, R3, 0x1, RZ ;  /* 0x0000000103030810 */ /* 0x000fca0007ffe0ff */
[----:B------:R-:W-:Y:S01]  /*0260*/  IMAD.MOV.U32 R2, RZ, RZ, R3 ;  /* 0x000000ffff027224 */ /* 0x000fe200078e0003 */
[----:B------:R-:W-:-:S03]  /*0270*/  SHF.R.S32.HI R3, RZ, 0x1f, R0 ;  /* 0x0000001fff037819 */ /* 0x000fc60000011400 */
[----:B------:R-:W-:Y:S01]  /*0280*/  @!P2 IMAD.MOV R2, RZ, RZ, -R2 ;  /* 0x000000ffff02a224 */ /* 0x000fe200078e0a02 */
[----:B------:R-:W-:Y:S02]  /*0290*/  @!P1 LOP3.LUT R2, RZ, R4, RZ, 0x33, !PT ;  /* 0x00000004ff029212 */ /* 0x000fe400078e33ff */
[----:B------:R-:W-:-:S03]  /*02a0*/  LEA.HI R3, R3, R0, RZ, 0x8 ;  /* 0x0000000003037211 */ /* 0x000fc600078f40ff */
[----:B------:R-:W-:Y:S02]  /*02b0*/  IMAD.SHL.U32 R8, R2, 0x8, RZ ;  /* 0x0000000802087824 */ /* 0x000fe400078e00ff */
[----:B------:R-:W-:-:S03]  /*02c0*/  IMAD.MOV R2, RZ, RZ, -R2 ;  /* 0x000000ffff027224 */ /* 0x000fc600078e0a02 */
[----:B------:R-:W-:Y:S01]  /*02d0*/  LEA.HI.SX32 R3, R3, -R8, 0x18 ;  /* 0x8000000803037211 */ /* 0x000fe200078fc2ff */
[----:B------:R-:W-:-:S03]  /*02e0*/  IMAD R11, R4, R2, R5 ;  /* 0x00000002040b7224 */ /* 0x000fc600078e0205 */
[----:B------:R-:W-:-:S04]  /*02f0*/  IMNMX R6, R3, 0x8, PT ;  /* 0x0000000803067817 */ /* 0x000fc80003800200 */
[-C--:B------:R-:W-:Y:S02]  /*0300*/  IABS R7, R6.reuse ;  /* 0x0000000600077213 */ /* 0x080fe40000000000 */
[----:B------:R-:W-:Y:S02]  /*0310*/  IABS R4, R6 ;  /* 0x0000000600047213 */ /* 0x000fe40000000000 */
[----:B------:R-:W0:Y:S08]  /*0320*/  I2F.RP R0, R7 ;  /* 0x0000000700007306 */ /* 0x000e300000209400 */
[----:B0-----:R-:W0:Y:S02]  /*0330*/  MUFU.RCP R0, R0 ;  /* 0x0000000000007308 */ /* 0x001e240000001000 */
[----:B0-----:R-:W-:Y:S01]  /*0340*/  IADD3 R3, R0, 0xffffffe, RZ ;  /* 0x0ffffffe00037810 */ /* 0x001fe20007ffe0ff */
[----:B------:R-:W-:-:S05]  /*0350*/  IMAD.MOV R0, RZ, RZ, -R4 ;  /* 0x000000ffff007224 */ /* 0x000fca00078e0a04 */
[----:B------:R-:W0:Y:S02]  /*0360*/  F2I.FTZ.U32.TRUNC.NTZ R3, R3 ;  /* 0x0000000300037305 */ /* 0x000e24000021f000 */
[----:B0-----:R-:W-:-:S04]  /*0370*/  IMAD.MOV R9, RZ, RZ, -R3 ;  /* 0x000000ffff097224 */ /* 0x001fc800078e0a03 */
[----:B------:R-:W-:Y:S01]  /*0380*/  IMAD.MOV.U32 R2, RZ, RZ, R9 ;  /* 0x000000ffff027224 */ /* 0x000fe200078e0009 */
[----:B------:R-:W-:-:S03]  /*0390*/  IABS R9, R11 ;  /* 0x0000000b00097213 */ /* 0x000fc60000000000 */
[----:B------:R-:W-:Y:S02]  /*03a0*/  IMAD R5, R2, R7, RZ ;  /* 0x0000000702057224 */ /* 0x000fe400078e02ff */
[----:B------:R-:W-:-:S04]  /*03b0*/  IMAD.MOV.U32 R2, RZ, RZ, RZ ;  /* 0x000000ffff027224 */ /* 0x000fc800078e00ff */
        /* <DEDUP_REMOVED lines=9> */
[----:B------:R-:W-:Y:S02]  /*0450*/  ISETP.GE.AND P2, PT, R0, RZ, PT ;  /* 0x000000ff0000720c */ /* 0x000fe40003f46270 */
[----:B------:R-:W0:Y:S05]  /*0460*/  S2R R0, SR_TID.X ;  /* 0x0000000000007919 */ /* 0x000e2a0000002100 */
[----:B------:R-:W-:-:S06]  /*0470*/  @P0 IADD3 R2, R2, 0x1, RZ ;  /* 0x0000000102020810 */ /* 0x000fcc0007ffe0ff */
[----:B------:R-:W-:Y:S01]  /*0480*/  @!P2 IMAD.MOV R2, RZ, RZ, -R2 ;  /* 0x000000ffff02a224 */ /* 0x000fe200078e0a02 */
[----:B------:R-:W-:-:S05]  /*0490*/  @!P1 LOP3.LUT R2, RZ, R6, RZ, 0x33, !PT ;  /* 0x00000006ff029212 */ /* 0x000fca00078e33ff */
[----:B------:R-:W-:Y:S02]  /*04a0*/  IMAD.MOV R3, RZ, RZ, -R2 ;  /* 0x000000ffff037224 */ /* 0x000fe400078e0a02 */
[----:B------:R-:W-:Y:S02]  /*04b0*/  IMAD.SHL.U32 R54, R2, 0x10, RZ ;  /* 0x0000001002367824 */ /* 0x000fe400078e00ff */
[----:B------:R-:W-:Y:S02]  /*04c0*/  IMAD R3, R6, R3, R11 ;  /* 0x0000000306037224 */ /* 0x000fe400078e020b */
[----:B------:R-:W-:Y:S01]  /*04d0*/  IMAD.MOV.U32 R6, RZ, RZ, c[0x0][0x180] ;  /* 0x00006000ff067624 */ /* 0x000fe200078e00ff */
[----:B0-----:R-:W-:Y:S01]  /*04e0*/  LOP3.LUT R58, R0, 0xff, RZ, 0xc0, !PT ;  /* 0x000000ff003a7812 */ /* 0x001fe200078ec0ff */
[----:B------:R-:W-:-:S03]  /*04f0*/  IMAD.IADD R3, R8, 0x1, R3 ;  /* 0x0000000108037824 */ /* 0x000fc600078e0203 */
[----:B------:R-:W-:Y:S01]  /*0500*/  IADD3 R6, R6, 0x3f, RZ ;  /* 0x0000003f06067810 */ /* 0x000fe20007ffe0ff */
[----:B------:R-:W-:-:S03]  /*0510*/  IMAD R55, R3, 0x100, R58 ;  /* 0x0000010003377824 */ /* 0x000fc600078e023a */
[----:B------:R-:W-:-:S13]  /*0520*/  ISETP.GE.AND P0, PT, R6, 0x40, PT ;  /* 0x000000400600780c */ /* 0x000fda0003f06270 */
[----:B------:R-:W-:Y:S05]  /*0530*/  @!P0 BRA `(.L_x_0) ;  /* 0x0000246000008947 */ /* 0x000fea0003800000 */
[----:B------:R-:W-:Y:S01]  /*0540*/  IABS R15, c[0x0][0x17c] ;  /* 0x00005f00000f7a13 */ /* 0x000fe20000000000 */
[----:B------:R-:W-:Y:S01]  /*0550*/  IMAD.SHL.U32 R58, R58, 0x2, RZ ;  /* 0x000000023a3a7824 */ /* 0x000fe200078e00ff */
[----:B------:R-:W-:Y:S01]  /*0560*/  IABS R13, c[0x0][0x178] ;  /* 0x00005e00000d7a13 */ /* 0x000fe20000000000 */
[----:B------:R-:W-:Y:S01]  /*0570*/  IMAD.MOV.U32 R193, RZ, RZ, c[0x0][0x188] ;  /* 0x00006200ffc17624 */ /* 0x000fe200078e00ff */
[----:B------:R-:W0:Y:S01]  /*0580*/  I2F.RP R8, R15 ;  /* 0x0000000f00087306 */ /* 0x000e220000209400 */
[----:B------:R-:W-:Y:S01]  /*0590*/  SHF.R.U32.HI R9, RZ, 0x6, R0 ;  /* 0x00000006ff097819 */ /* 0x000fe20000011600 */
[----:B------:R-:W-:Y:S01]  /*05a0*/  IMAD.MOV.U32 R67, RZ, RZ, c[0x0][0x18c] ;  /* 0x00006300ff437624 */ /* 0x000fe200078e00ff */
[----:B------:R-:W-:Y:S01]  /*05b0*/  LOP3.LUT R59, R0, 0x3f, RZ, 0xc0, !PT ;  /* 0x0000003f003b7812 */ /* 0x000fe200078ec0ff */
[----:B------:R-:W-:Y:S01]  /*05c0*/  IMAD.SHL.U32 R69, R193, 0x40, RZ ;  /* 0x00000040c1457824 */ /* 0x000fe200078e00ff */
[----:B------:R-:W-:Y:S01]  /*05d0*/  SGXT.U32 R9, R9, 0x2 ;  /* 0x000000020909781a */ /* 0x000fe20000000000 */
[----:B------:R-:W-:Y:S01]  /*05e0*/  IMAD R71, R193, 0x3f, RZ ;  /* 0x0000003fc1477824 */ /* 0x000fe200078e02ff */
[----:B------:R-:W-:Y:S01]  /*05f0*/  CS2R R22, SRZ ;  /* 0x0000000000167805 */ /* 0x000fe2000001ff00 */
[----:B------:R-:W1:Y:S01]  /*0600*/  I2F.RP R7, R13 ;  /* 0x0000000d00077306 */ /* 0x000e620000209400 */
[----:B------:R-:W-:Y:S01]  /*0610*/  LOP3.LUT R18, R54, R9, RZ, 0xfc, !PT ;  /* 0x0000000936127212 */ /* 0x000fe200078efcff */
[----:B------:R-:W-:Y:S01]  /*0620*/  IMAD R53, R59, c[0x0][0x18c], RZ ;  /* 0x000063003b357a24 */ /* 0x000fe200078e02ff */
[----:B------:R-:W-:Y:S01]  /*0630*/  CS2R R32, SRZ ;  /* 0x0000000000207805 */ /* 0x000fe2000001ff00 */
[C---:B------:R-:W-:Y:S01]  /*0640*/  IMAD R73, R193.reuse, 0x3e, RZ ;  /* 0x0000003ec1497824 */ /* 0x040fe200078e02ff */
[C---:B------:R-:W-:Y:S01]  /*0650*/  LOP3.LUT R19, R18.reuse, 0x8, RZ, 0xfc, !PT ;  /* 0x0000000812137812 */ /* 0x040fe200078efcff */
[C---:B------:R-:W-:Y:S01]  /*0660*/  IMAD R75, R193.reuse, 0x3d, RZ ;  /* 0x0000003dc14b7824 */ /* 0x040fe200078e02ff */
[----:B------:R-:W-:Y:S01]  /*0670*/  LOP3.LUT R20, R18, 0x4, RZ, 0xfc, !PT ;  /* 0x0000000412147812 */ /* 0x000fe200078efcff */
[----:B0-----:R-:W0:Y:S01]  /*0680*/  MUFU.RCP R8, R8 ;  /* 0x0000000800087308 */ /* 0x001e220000001000 */
[----:B------:R-:W-:Y:S01]  /*0690*/  IABS R12, R19 ;  /* 0x00000013000c7213 */ /* 0x000fe20000000000 */
[C---:B------:R-:W-:Y:S01]  /*06a0*/  IMAD R77, R193.reuse, 0x3c, RZ ;  /* 0x0000003cc14d7824 */ /* 0x040fe200078e02ff */
[----:B------:R-:W-:Y:S01]  /*06b0*/  IABS R14, R20 ;  /* 0x00000014000e7213 */ /* 0x000fe20000000000 */
[C---:B------:R-:W-:Y:S01]  /*06c0*/  IMAD R79, R193.reuse, 0x3b, RZ ;  /* 0x0000003bc14f7824 */ /* 0x040fe200078e02ff */
[----:B------:R-:W-:Y:S01]  /*06d0*/  IABS R16, R18 ;  /* 0x0000001200107213 */ /* 0x000fe20000000000 */
[C---:B------:R-:W-:Y:S01]  /*06e0*/  IMAD R81, R193.reuse, 0x3a, RZ ;  /* 0x0000003ac1517824 */ /* 0x040fe200078e02ff */
[----:B------:R-:W-:Y:S01]  /*06f0*/  CS2R R34, SRZ ;  /* 0x0000000000227805 */ /* 0x000fe2000001ff00 */
[----:B-1----:R-:W1:Y:S01]  /*0700*/  MUFU.RCP R7, R7 ;  /* 0x0000000700077308 */ /* 0x002e620000001000 */
[C---:B------:R-:W-:Y:S01]  /*0710*/  IMAD R83, R193.reuse, 0x39, RZ ;  /* 0x00000039c1537824 */ /* 0x040fe200078e02ff */
[----:B------:R-:W-:Y:S01]  /*0720*/  CS2R R44, SRZ ;  /* 0x00000000002c7805 */ /* 0x000fe2000001ff00 */
[C---:B------:R-:W-:Y:S01]  /*0730*/  IMAD R85, R193.reuse, 0x38, RZ ;  /* 0x00000038c1557824 */ /* 0x040fe200078e02ff */
[----:B------:R-:W-:Y:S01]  /*0740*/  CS2R R46, SRZ ;  /* 0x00000000002e7805 */ /* 0x000fe2000001ff00 */
[C---:B------:R-:W-:Y:S01]  /*0750*/  IMAD R87, R193.reuse, 0x37, RZ ;  /* 0x00000037c1577824 */ /* 0x040fe200078e02ff */
[----:B------:R-:W-:Y:S01]  /*0760*/  CS2R R48, SRZ ;  /* 0x0000000000307805 */ /* 0x000fe2000001ff00 */
[C---:B------:R-:W-:Y:S01]  /*0770*/  IMAD R89, R193.reuse, 0x36, RZ ;  /* 0x00000036c1597824 */ /* 0x040fe200078e02ff */
[----:B0-----:R-:W-:Y:S01]  /*0780*/  IADD3 R4, R8, 0xffffffe, RZ ;  /* 0x0ffffffe08047810 */ /* 0x001fe20007ffe0ff */
[C---:B------:R-:W-:Y:S01]  /*0790*/  IMAD R91, R193.reuse, 0x35, RZ ;  /* 0x00000035c15b7824 */ /* 0x040fe200078e02ff */
[----:B------:R-:W-:Y:S01]  /*07a0*/  CS2R R50, SRZ ;  /* 0x0000000000327805 */ /* 0x000fe2000001ff00 */
[C---:B------:R-:W-:Y:S01]  /*07b0*/  IMAD R93, R193.reuse, 0x34, RZ ;  /* 0x00000034c15d7824 */ /* 0x040fe200078e02ff */
[----:B------:R0:W2:Y:S01]  /*07c0*/  F2I.FTZ.U32.TRUNC.NTZ R5, R4 ;  /* 0x0000000400057305 */ /* 0x0000a2000021f000 */
[C---:B------:R-:W-:Y:S01]  /*07d0*/  IMAD R95, R193.reuse, 0x33, RZ ;  /* 0x00000033c15f7824 */ /* 0x040fe200078e02ff */
[----:B------:R-:W-:Y:S01]  /*07e0*/  LOP3.LUT R64, R58, 0x10, RZ, 0x3c, !PT ;  /* 0x000000103a407812 */ /* 0x000fe200078e3cff */
[----:B------:R-:W-:Y:S01]  /*07f0*/  IMAD R97, R193, 0x32, RZ ;  /* 0x00000032c1617824 */ /* 0x000fe200078e02ff */
[----:B-1----:R-:W-:Y:S01]  /*0800*/  IADD3 R2, R7, 0xffffffe, RZ ;  /* 0x0ffffffe07027810 */ /* 0x002fe20007ffe0ff */
[C---:B------:R-:W-:Y:S01]  /*0810*/  IMAD R99, R193.reuse, 0x31, RZ ;  /* 0x00000031c1637824 */ /* 0x040fe200078e02ff */
[----:B------:R-:W-:Y:S01]  /*0820*/  LOP3.LUT R7, R18, 0xc, RZ, 0xfc, !PT ;  /* 0x0000000c12077812 */ /* 0x000fe200078efcff */
[C---:B------:R-:W-:Y:S01]  /*0830*/  IMAD R101, R193.reuse, 0x30, RZ ;  /* 0x00000030c1657824 */ /* 0x040fe200078e02ff */
[----:B------:R1:W3:Y:S01]  /*0840*/  F2I.FTZ.U32.TRUNC.NTZ R3, R2 ;  /* 0x0000000200037305 */ /* 0x0002e2000021f000 */
[----:B0-----:R-:W-:Y:S01]  /*0850*/  IMAD.MOV.U32 R4, RZ, RZ, RZ ;  /* 0x000000ffff047224 */ /* 0x001fe200078e00ff */
[C---:B------:R-:W-:Y:S01]  /*0860*/  LOP3.LUT R66, R58.reuse, 0x20, RZ, 0x3c, !PT ;  /* 0x000000203a427812 */ /* 0x040fe200078e3cff */
[C---:B------:R-:W-:Y:S01]  /*0870*/  IMAD R103, R193.reuse, 0x2f, RZ ;  /* 0x0000002fc1677824 */ /* 0x040fe200078e02ff */
[C---:B------:R-:W-:Y:S01]  /*0880*/  LOP3.LUT R68, R58.reuse, 0x30, RZ, 0x3c, !PT ;  /* 0x000000303a447812 */ /* 0x040fe200078e3cff */
[C---:B------:R-:W-:Y:S01]  /*0890*/  IMAD R105, R193.reuse, 0x2e, RZ ;  /* 0x0000002ec1697824 */ /* 0x040fe200078e02ff */
[C---:B------:R-:W-:Y:S01]  /*08a0*/  LOP3.LUT R70, R58.reuse, 0x40, RZ, 0x3c, !PT ;  /* 0x000000403a467812 */ /* 0x040fe200078e3cff */
[----:B------:R-:W-:Y:S01]  /*08b0*/  IMAD R107, R193, 0x2d, RZ ;  /* 0x0000002dc16b7824 */ /* 0x000fe200078e02ff */
[C---:B------:R-:W-:Y:S01]  /*08c0*/  LOP3.LUT R72, R58.reuse, 0x50, RZ, 0x3c, !PT ;  /* 0x000000503a487812 */ /* 0x040fe200078e3cff */
[----:B--2---:R-:W-:Y:S01]  /*08d0*/  IMAD.MOV R10, RZ, RZ, -R5 ;  /* 0x000000ffff0a7224 */ /* 0x004fe200078e0a05 */
[C---:B------:R-:W-:Y:S01]  /*08e0*/  LOP3.LUT R74, R58.reuse, 0x60, RZ, 0x3c, !PT ;  /* 0x000000603a4a7812 */ /* 0x040fe200078e3cff */
[----:B-1----:R-:W-:Y:S01]  /*08f0*/  IMAD.MOV.U32 R2, RZ, RZ, RZ ;  /* 0x000000ffff027224 */ /* 0x002fe200078e00ff */
[----:B------:R-:W-:Y:S01]  /*0900*/  LOP3.LUT R78, R58, 0x70, RZ, 0x3c, !PT ;  /* 0x000000703a4e7812 */ /* 0x000fe200078e3cff */
[----:B------:R-:W-:-:S02]  /*0910*/  IMAD R11, R10, R15, RZ ;  /* 0x0000000f0a0b7224 */ /* 0x000fc400078e02ff */
[----:B------:R-:W-:Y:S02]  /*0920*/  IMAD R109, R193, 0x2c, RZ ;  /* 0x0000002cc16d7824 */ /* 0x000fe400078e02ff */
[----:B---3--:R-:W-:Y:S02]  /*0930*/  IMAD.MOV R8, RZ, RZ, -R3 ;  /* 0x000000ffff087224 */ /* 0x008fe400078e0a03 */
[----:B------:R-:W-:Y:S01]  /*0940*/  IMAD.HI.U32 R4, R5, R11, R4 ;  /* 0x0000000b05047227 */ /* 0x000fe200078e0004 */
[----:B------:R-:W-:-:S03]  /*0950*/  IABS R11, R55 ;  /* 0x00000037000b7213 */ /* 0x000fc60000000000 */
[----:B------:R-:W-:Y:S02]  /*0960*/  IMAD R9, R8, R13, RZ ;  /* 0x0000000d08097224 */ /* 0x000fe400078e02ff */
[----:B------:R-:W-:-:S04]  /*0970*/  IMAD.HI.U32 R5, R4, R12, RZ ;  /* 0x0000000c04057227 */ /* 0x000fc800078e00ff */
[----:B------:R-:W-:Y:S01]  /*0980*/  IMAD.HI.U32 R2, R3, R9, R2 ;  /* 0x0000000903027227 */ /* 0x000fe200078e0002 */
[----:B------:R-:W-:-:S03]  /*0990*/  IABS R9, R7 ;  /* 0x0000000700097213 */ /* 0x000fc60000000000 */
[----:B------:R-:W-:-:S04]  /*09a0*/  IMAD.HI.U32 R8, R4, R14, RZ ;  /* 0x0000000e04087227 */ /* 0x000fc800078e00ff */
[----:B------:R-:W-:-:S04]  /*09b0*/  IMAD.HI.U32 R3, R4, R9, RZ ;  /* 0x0000000904037227 */ /* 0x000fc800078e00ff */
[----:B------:R-:W-:-:S04]  /*09c0*/  IMAD.HI.U32 R4, R4, R16, RZ ;  /* 0x0000001004047227 */ /* 0x000fc800078e00ff */
[----:B------:R-:W-:Y:S02]  /*09d0*/  IMAD.MOV R10, RZ, RZ, -R3 ;  /* 0x000000ffff0a7224 */ /* 0x000fe400078e0a03 */
[----:B------:R-:W-:Y:S02]  /*09e0*/  IMAD.MOV R17, RZ, RZ, -R4 ;  /* 0x000000ffff117224 */ /* 0x000fe400078e0a04 */
[C---:B------:R-:W-:Y:S02]  /*09f0*/  IMAD R4, R15.reuse, R10, R9 ;  /* 0x0000000a0f047224 */ /* 0x040fe400078e0209 */
[C---:B------:R-:W-:Y:S02]  /*0a00*/  IMAD R10, R15.reuse, R17, R16 ;  /* 0x000000110f0a7224 */ /* 0x040fe400078e0210 */
[----:B------:R-:W-:Y:S01]  /*0a10*/  IMAD.HI.U32 R2, R2, R11, RZ ;  /* 0x0000000b02027227 */ /* 0x000fe200078e00ff */
[C---:B------:R-:W-:Y:S02]  /*0a20*/  ISETP.GT.U32.AND P1, PT, R15.reuse, R4, PT ;  /* 0x000000040f00720c */ /* 0x040fe40003f24070 */
[----:B------:R-:W-:Y:S01]  /*0a30*/  ISETP.GT.U32.AND P4, PT, R15, R10, PT ;  /* 0x0000000a0f00720c */ /* 0x000fe20003f84070 */
[----:B------:R-:W-:-:S02]  /*0a40*/  IMAD.MOV R5, RZ, RZ, -R5 ;  /* 0x000000ffff057224 */ /* 0x000fc400078e0a05 */
[----:B------:R-:W-:Y:S02]  /*0a50*/  IMAD.MOV R3, RZ, RZ, -R8 ;  /* 0x000000ffff037224 */ /* 0x000fe400078e0a08 */
[----:B------:R-:W-:Y:S02]  /*0a60*/  IMAD.MOV R2, RZ, RZ, -R2 ;  /* 0x000000ffff027224 */ /* 0x000fe400078e0a02 */
[----:B------:R-:W-:Y:S01]  /*0a70*/  IMAD R8, R15, R5, R12 ;  /* 0x000000050f087224 */ /* 0x000fe200078e020c */
[----:B------:R-:W-:Y:S01]  /*0a80*/  LOP3.LUT R5, R0, 0x7, RZ, 0xc0, !PT ;  /* 0x0000000700057812 */ /* 0x000fe200078ec0ff */
[----:B------:R-:W-:Y:S02]  /*0a90*/  IMAD R2, R13, R2, R11 ;  /* 0x000000020d027224 */ /* 0x000fe400078e020b */
[C---:B------:R-:W-:Y:S01]  /*0aa0*/  IMAD R9, R15.reuse, R3, R14 ;  /* 0x000000030f097224 */ /* 0x040fe200078e020e */
[----:B------:R-:W-:Y:S01]  /*0ab0*/  ISETP.GT.U32.AND P2, PT, R15, R8, PT ;  /* 0x000000080f00720c */ /* 0x000fe20003f44070 */
[--C-:B------:R-:W-:Y:S01]  /*0ac0*/  @!P4 IMAD.IADD R10, R10, 0x1, -R15.reuse ;  /* 0x000000010a0ac824 */ /* 0x100fe200078e0a0f */
[----:B------:R-:W-:Y:S01]  /*0ad0*/  ISETP.GT.U32.AND P0, PT, R13, R2, PT ;  /* 0x000000020d00720c */ /* 0x000fe20003f04070 */
[----:B------:R-:W-:Y:S01]  /*0ae0*/  @!P1 IMAD.IADD R4, R4, 0x1, -R15 ;  /* 0x0000000104049824 */ /* 0x000fe200078e0a0f */
[----:B------:R-:W-:Y:S01]  /*0af0*/  ISETP.GT.U32.AND P3, PT, R15, R9, PT ;  /* 0x000000090f00720c */ /* 0x000fe20003f64070 */
[----:B------:R-:W-:Y:S01]  /*0b00*/  IMAD R56, R5, 0x90, RZ ;  /* 0x0000009005387824 */ /* 0x000fe200078e02ff */
[----:B------:R-:W-:Y:S01]  /*0b10*/  ISETP.GT.U32.AND P4, PT, R15, R10, PT ;  /* 0x0000000a0f00720c */ /* 0x000fe20003f84070 */
[----:B------:R-:W-:Y:S01]  /*0b20*/  IMAD.SHL.U32 R11, R0, 0x2, RZ ;  /* 0x00000002000b7824 */ /* 0x000fe200078e00ff */
[----:B------:R-:W-:Y:S01]  /*0b30*/  ISETP.GE.AND P1, PT, R18, RZ, PT ;  /* 0x000000ff1200720c */ /* 0x000fe20003f26270 */
[C---:B------:R-:W-:Y:S01]  /*0b40*/  IMAD R111, R193.reuse, 0x2b, RZ ;  /* 0x0000002bc16f7824 */ /* 0x040fe200078e02ff */
[----:B------:R-:W-:Y:S01]  /*0b50*/  SHF.R.S32.HI R3, RZ, 0x1f, R6 ;  /* 0x0000001fff037819 */ /* 0x000fe20000011406 */
[----:B------:R-:W-:Y:S01]  /*0b60*/  IMAD R113, R193, 0x2a, RZ ;  /* 0x0000002ac1717824 */ /* 0x000fe200078e02ff */
[----:B------:R-:W-:Y:S01]  /*0b70*/  LOP3.LUT R56, R56, 0x30, R11, 0x78, !PT ;  /* 0x0000003038387812 */ /* 0x000fe200078e780b */
[----:B------:R-:W-:Y:S01]  /*0b80*/  @!P2 IMAD.IADD R8, R8, 0x1, -R15 ;  /* 0x000000010808a824 */ /* 0x000fe200078e0a0f */
[----:B------:R-:W-:Y:S01]  /*0b90*/  ISETP.GT.U32.AND P2, PT, R15, R4, PT ;  /* 0x000000040f00720c */ /* 0x000fe20003f44070 */
[----:B------:R-:W-:Y:S01]  /*0ba0*/  @!P0 IMAD.IADD R2, R2, 0x1, -R13 ;  /* 0x0000000102028824 */ /* 0x000fe200078e0a0d */
[----:B------:R-:W-:Y:S01]  /*0bb0*/  ISETP.GE.AND P0, PT, R7, RZ, PT ;  /* 0x000000ff0700720c */ /* 0x000fe20003f06270 */
[--C-:B------:R-:W-:Y:S01]  /*0bc0*/  @!P3 IMAD.IADD R9, R9, 0x1, -R15.reuse ;  /* 0x000000010909b824 */ /* 0x100fe200078e0a0f */
[----:B------:R-:W-:Y:S01]  /*0bd0*/  ISETP.GT.U32.AND P6, PT, R15, R8, PT ;  /* 0x000000080f00720c */ /* 0x000fe20003fc4070 */
[--C-:B------:R-:W-:Y:S01]  /*0be0*/  @!P4 IMAD.IADD R10, R10, 0x1, -R15.reuse ;  /* 0x000000010a0ac824 */ /* 0x100fe200078e0a0f */
[----:B------:R-:W-:Y:S01]  /*0bf0*/  ISETP.GT.U32.AND P3, PT, R13, R2, PT ;  /* 0x000000020d00720c */ /* 0x000fe20003f64070 */
[----:B------:R-:W-:Y:S01]  /*0c00*/  IMAD R115, R193, 0x29, RZ ;  /* 0x00000029c1737824 */ /* 0x000fe200078e02ff */
[----:B------:R-:W-:Y:S01]  /*0c10*/  LOP3.LUT R11, R11, 0x10, RZ, 0xc0, !PT ;  /* 0x000000100b0b7812 */ /* 0x000fe200078ec0ff */
[----:B------:R-:W-:Y:S01]  /*0c20*/  @!P1 IMAD.MOV R10, RZ, RZ, -R10 ;  /* 0x000000ffff0a9224 */ /* 0x000fe200078e0a0a */
[----:B------:R-:W-:Y:S01]  /*0c30*/  ISETP.GT.U32.AND P5, PT, R15, R9, PT ;  /* 0x000000090f00720c */ /* 0x000fe20003fa4070 */
[----:B------:R-:W-:Y:S01]  /*0c40*/  IMAD R117, R193, 0x28, RZ ;  /* 0x00000028c1757824 */ /* 0x000fe200078e02ff */
[----:B------:R-:W-:Y:S01]  /*0c50*/  LEA.HI R3, R3, R6, RZ, 0x6 ;  /* 0x0000000603037211 */ /* 0x000fe200078f30ff */
[--C-:B------:R-:W-:Y:S01]  /*0c60*/  @!P2 IMAD.IADD R4, R4, 0x1, -R15.reuse ;  /* 0x000000010404a824 */ /* 0x100fe200078e0a0f */
[----:B------:R-:W-:Y:S01]  /*0c70*/  ISETP.GE.AND P1, PT, R55, RZ, PT ;  /* 0x000000ff3700720c */ /* 0x000fe20003f26270 */
[----:B------:R-:W-:Y:S01]  /*0c80*/  IMAD R6, R5, 0x210, RZ ;  /* 0x0000021005067824 */ /* 0x000fe200078e02ff */
[----:B------:R-:W-:Y:S01]  /*0c90*/  LOP3.LUT R11, R11, 0xe0, R0, 0xf8, !PT ;  /* 0x000000e00b0b7812 */ /* 0x000fe200078ef800 */
[----:B------:R-:W-:Y:S01]  /*0ca0*/  IMAD.SHL.U32 R5, R0, 0x100, RZ ;  /* 0x0000010000057824 */ /* 0x000fe200078e00ff */
[----:B------:R-:W-:Y:S01]  /*0cb0*/  ISETP.GE.AND P2, PT, R19, RZ, PT ;  /* 0x000000ff1300720c */ /* 0x000fe20003f46270 */
[----:B------:R-:W-:Y:S01]  /*0cc0*/  @!P6 IMAD.IADD R8, R8, 0x1, -R15 ;  /* 0x000000010808e824 */ /* 0x000fe200078e0a0f */
[----:B------:R-:W-:Y:S01]  /*0cd0*/  ISETP.GE.AND P6, PT, R20, RZ, PT ;  /* 0x000000ff1400720c */ /* 0x000fe20003fc6270 */
[----:B------:R-:W-:Y:S01]  /*0ce0*/  @!P0 IMAD.MOV R4, RZ, RZ, -R4 ;  /* 0x000000ffff048224 */ /* 0x000fe200078e0a04 */
[----:B------:R-:W-:Y:S01]  /*0cf0*/  ISETP.NE.AND P0, PT, RZ, c[0x0][0x178], PT ;  /* 0x00005e00ff007a0c */ /* 0x000fe20003f05270 */
[----:B------:R-:W-:Y:S01]  /*0d00*/  @!P3 IMAD.IADD R2, R2, 0x1, -R13 ;  /* 0x000000010202b824 */ /* 0x000fe200078e0a0d */
[----:B------:R-:W-:Y:S01]  /*0d10*/  LOP3.LUT R6, R6, R11, RZ, 0x3c, !PT ;  /* 0x0000000b06067212 */ /* 0x000fe200078e3cff */
[----:B------:R-:W-:Y:S01]  /*0d20*/  @!P5 IMAD.IADD R9, R9, 0x1, -R15 ;  /* 0x000000010909d824 */ /* 0x000fe200078e0a0f */
[----:B------:R-:W-:Y:S01]  /*0d30*/  LOP3.LUT R5, R5, 0x1000, RZ, 0xc0, !PT ;  /* 0x0000100005057812 */ /* 0x000fe200078ec0ff */
[----:B------:R-:W-:Y:S01]  /*0d40*/  @!P1 IMAD.MOV R2, RZ, RZ, -R2 ;  /* 0x000000ffff029224 */ /* 0x000fe200078e0a02 */
[----:B------:R-:W-:Y:S01]  /*0d50*/  ISETP.NE.AND P3, PT, RZ, c[0x0][0x17c], PT ;  /* 0x00005f00ff007a0c */ /* 0x000fe20003f65270 */
[----:B------:R-:W-:Y:S01]  /*0d60*/  IMAD R119, R193, 0x27, RZ ;  /* 0x00000027c1777824 */ /* 0x000fe200078e02ff */
[----:B------:R-:W-:Y:S01]  /*0d70*/  SHF.R.S32.HI R61, RZ, 0x6, R3 ;  /* 0x00000006ff3d7819 */ /* 0x000fe20000011403 */
[----:B------:R-:W-:Y:S01]  /*0d80*/  IMAD.IADD R57, R5, 0x1, R6 ;  /* 0x0000000105397824 */ /* 0x000fe200078e0206 */
[----:B------:R-:W-:Y:S01]  /*0d90*/  LOP3.LUT R5, RZ, c[0x0][0x17c], RZ, 0x33, !PT ;  /* 0x00005f00ff057a12 */ /* 0x000fe200078e33ff */
[----:B------:R-:W-:Y:S01]  /*0da0*/  @!P2 IMAD.MOV R8, RZ, RZ, -R8 ;  /* 0x000000ffff08a224 */ /* 0x000fe200078e0a08 */
[----:B------:R-:W-:Y:S01]  /*0db0*/  CS2R R20, SRZ ;  /* 0x0000000000147805 */ /* 0x000fe2000001ff00 */
[----:B------:R-:W-:Y:S01]  /*0dc0*/  @!P6 IMAD.MOV R9, RZ, RZ, -R9 ;  /* 0x000000ffff09e224 */ /* 0x000fe200078e0a09 */
[----:B------:R-:W-:Y:S01]  /*0dd0*/  @!P0 LOP3.LUT R2, RZ, c[0x0][0x178], RZ, 0x33, !PT ;  /* 0x00005e00ff028a12 */ /* 0x000fe200078e33ff */
[----:B------:R-:W-:Y:S01]  /*0de0*/  IMAD R121, R193, 0x26, RZ ;  /* 0x00000026c1797824 */ /* 0x000fe200078e02ff */
[----:B------:R-:W-:Y:S01]  /*0df0*/  SEL R65, R5, R4, !P3 ;  /* 0x0000000405417207 */ /* 0x000fe20005800000 */
[----:B------:R-:W-:Y:S01]  /*0e00*/  IMAD R123, R193, 0x25, RZ ;  /* 0x00000025c17b7824 */ /* 0x000fe200078e02ff */
[----:B------:R-:W-:Y:S01]  /*0e10*/  LOP3.LUT R4, R0, 0xc0, RZ, 0xc0, !PT ;  /* 0x000000c000047812 */ /* 0x000fe200078ec0ff */
[----:B------:R-:W-:Y:S01]  /*0e20*/  IMAD R2, R2, c[0x0][0x184], RZ ;  /* 0x0000610002027a24 */ /* 0x000fe200078e02ff */
[----:B------:R-:W-:Y:S01]  /*0e30*/  SEL R63, R5, R8, !P3 ;  /* 0x00000008053f7207 */ /* 0x000fe20005800000 */
[----:B------:R-:W-:Y:S01]  /*0e40*/  IMAD R125, R193, 0x24, RZ ;  /* 0x00000024c17d7824 */ /* 0x000fe200078e02ff */
[----:B------:R-:W-:Y:S01]  /*0e50*/  SEL R197, R5, R9, !P3 ;  /* 0x0000000905c57207 */ /* 0x000fe20005800000 */
[----:B------:R-:W-:Y:S01]  /*0e60*/  IMAD R127, R193, 0x23, RZ ;  /* 0x00000023c17f7824 */ /* 0x000fe200078e02ff */
[----:B------:R-:W-:Y:S01]  /*0e70*/  SEL R195, R5, R10, !P3 ;  /* 0x0000000a05c37207 */ /* 0x000fe20005800000 */
[----:B------:R-:W-:Y:S01]  /*0e80*/  IMAD R129, R193, 0x22, RZ ;  /* 0x00000022c1817824 */ /* 0x000fe200078e02ff */
[----:B------:R-:W-:Y:S01]  /*0e90*/  LEA R52, P0, R53, c[0x0][0x168], 0x1 ;  /* 0x00005a0035347a11 */ /* 0x000fe200078008ff */
[C---:B------:R-:W-:Y:S01]  /*0ea0*/  IMAD R131, R193.reuse, 0x21, RZ ;  /* 0x00000021c1837824 */ /* 0x040fe200078e02ff */
[----:B------:R-:W-:Y:S01]  /*0eb0*/  SHF.R.U32.HI R5, RZ, 0x2, R4 ;  /* 0x00000002ff057819 */ /* 0x000fe20000011604 */
[----:B------:R-:W-:Y:S01]  /*0ec0*/  IMAD.SHL.U32 R133, R193, 0x20, RZ ;  /* 0x00000020c1857824 */ /* 0x000fe200078e00ff */
[----:B------:R-:W-:Y:S01]  /*0ed0*/  LEA.HI.X.SX32 R53, R53, c[0x0][0x16c], 0x1, P0 ;  /* 0x00005b0035357a11 */ /* 0x000fe200000f0eff */
[C---:B------:R-:W-:Y:S01]  /*0ee0*/  IMAD R135, R193.reuse, 0x1f, RZ ;  /* 0x0000001fc1877824 */ /* 0x040fe200078e02ff */
[----:B------:R-:W-:Y:S01]  /*0ef0*/  LOP3.LUT R76, R58, R5, RZ, 0x3c, !PT ;  /* 0x000000053a4c7212 */ /* 0x000fe200078e3cff */
[C---:B------:R-:W-:Y:S01]  /*0f00*/  IMAD R137, R193.reuse, 0x1e, RZ ;  /* 0x0000001ec1897824 */ /* 0x040fe200078e02ff */
[----:B------:R-:W-:Y:S01]  /*0f10*/  LEA R4, P0, R2, c[0x0][0x160], 0x1 ;  /* 0x0000580002047a11 */ /* 0x000fe200078008ff */
[C---:B------:R-:W-:Y:S01]  /*0f20*/  IMAD R139, R193.reuse, 0x1d, RZ ;  /* 0x0000001dc18b7824 */ /* 0x040fe200078e02ff */
[----:B------:R-:W-:Y:S01]  /*0f30*/  LOP3.LUT R80, R76, 0x40, RZ, 0x3c, !PT ;  /* 0x000000404c507812 */ /* 0x000fe200078e3cff */
[C---:B------:R-:W-:Y:S01]  /*0f40*/  IMAD R141, R193.reuse, 0x1c, RZ ;  /* 0x0000001cc18d7824 */ /* 0x040fe200078e02ff */
[----:B------:R-:W-:Y:S01]  /*0f50*/  LOP3.LUT R62, R56, 0x40, RZ, 0x3c, !PT ;  /* 0x00000040383e7812 */ /* 0x000fe200078e3cff */
[C---:B------:R-:W-:Y:S01]  /*0f60*/  IMAD R143, R193.reuse, 0x1b, RZ ;  /* 0x0000001bc18f7824 */ /* 0x040fe200078e02ff */
[----:B------:R-:W-:Y:S01]  /*0f70*/  LEA.HI.X.SX32 R3, R2, c[0x0][0x164], 0x1, P0 ;  /* 0x0000590002037a11 */ /* 0x000fe200000f0eff */
[----:B------:R-:W-:-:S02]  /*0f80*/  IMAD R145, R193, 0x1a, RZ ;  /* 0x0000001ac1917824 */ /* 0x000fc400078e02ff */
[C---:B------:R-:W-:Y:S02]  /*0f90*/  IMAD R147, R193.reuse, 0x19, RZ ;  /* 0x00000019c1937824 */ /* 0x040fe400078e02ff */
[C---:B------:R-:W-:Y:S02]  /*0fa0*/  IMAD R149, R193.reuse, 0x18, RZ ;  /* 0x00000018c1957824 */ /* 0x040fe400078e02ff */
[C---:B------:R-:W-:Y:S02]  /*0fb0*/  IMAD R151, R193.reuse, 0x17, RZ ;  /* 0x00000017c1977824 */ /* 0x040fe400078e02ff */
[C---:B------:R-:W-:Y:S02]  /*0fc0*/  IMAD R153, R193.reuse, 0x16, RZ ;  /* 0x00000016c1997824 */ /* 0x040fe400078e02ff */
[C---:B------:R-:W-:Y:S02]  /*0fd0*/  IMAD R155, R193.reuse, 0x15, RZ ;  /* 0x00000015c19b7824 */ /* 0x040fe400078e02ff */
[----:B------:R-:W-:-:S02]  /*0fe0*/  IMAD R157, R193, 0x14, RZ ;  /* 0x00000014c19d7824 */ /* 0x000fc400078e02ff */
[C---:B------:R-:W-:Y:S02]  /*0ff0*/  IMAD R159, R193.reuse, 0x13, RZ ;  /* 0x00000013c19f7824 */ /* 0x040fe400078e02ff */
[C---:B------:R-:W-:Y:S02]  /*1000*/  IMAD R161, R193.reuse, 0x12, RZ ;  /* 0x00000012c1a17824 */ /* 0x040fe400078e02ff */
[C---:B------:R-:W-:Y:S02]  /*1010*/  IMAD R163, R193.reuse, 0x11, RZ ;  /* 0x00000011c1a37824 */ /* 0x040fe400078e02ff */
[C---:B------:R-:W-:Y:S02]  /*1020*/  IMAD.SHL.U32 R165, R193.reuse, 0x10, RZ ;  /* 0x00000010c1a57824 */ /* 0x040fe400078e00ff */
[C---:B------:R-:W-:Y:S02]  /*1030*/  IMAD R167, R193.reuse, 0xf, RZ ;  /* 0x0000000fc1a77824 */ /* 0x040fe400078e02ff */
[----:B------:R-:W-:-:S02]  /*1040*/  IMAD R169, R193, 0xe, RZ ;  /* 0x0000000ec1a97824 */ /* 0x000fc400078e02ff */
[C---:B------:R-:W-:Y:S02]  /*1050*/  IMAD R171, R193.reuse, 0xd, RZ ;  /* 0x0000000dc1ab7824 */ /* 0x040fe400078e02ff */
[C---:B------:R-:W-:Y:S02]  /*1060*/  IMAD R173, R193.reuse, 0xc, RZ ;  /* 0x0000000cc1ad7824 */ /* 0x040fe400078e02ff */
[C---:B------:R-:W-:Y:S02]  /*1070*/  IMAD R175, R193.reuse, 0xb, RZ ;  /* 0x0000000bc1af7824 */ /* 0x040fe400078e02ff */
[C---:B------:R-:W-:Y:S02]  /*1080*/  IMAD R177, R193.reuse, 0xa, RZ ;  /* 0x0000000ac1b17824 */ /* 0x040fe400078e02ff */
[C---:B------:R-:W-:Y:S02]  /*1090*/  IMAD R179, R193.reuse, 0x9, RZ ;  /* 0x00000009c1b37824 */ /* 0x040fe400078e02ff */
[----:B------:R-:W-:-:S02]  /*10a0*/  IMAD.SHL.U32 R181, R193, 0x8, RZ ;  /* 0x00000008c1b57824 */ /* 0x000fc400078e00ff */
[C---:B------:R-:W-:Y:S02]  /*10b0*/  IMAD R183, R193.reuse, 0x7, RZ ;  /* 0x00000007c1b77824 */ /* 0x040fe400078e02ff */
[C---:B------:R-:W-:Y:S02]  /*10c0*/  IMAD R185, R193.reuse, 0x6, RZ ;  /* 0x00000006c1b97824 */ /* 0x040fe400078e02ff */
[C---:B------:R-:W-:Y:S02]  /*10d0*/  IMAD R187, R193.reuse, 0x5, RZ ;  /* 0x00000005c1bb7824 */ /* 0x040fe400078e02ff */
[C---:B------:R-:W-:Y:S02]  /*10e0*/  IMAD.SHL.U32 R189, R193.reuse, 0x4, RZ ;  /* 0x00000004c1bd7824 */ /* 0x040fe400078e00ff */
[----:B------:R-:W-:Y:S02]  /*10f0*/  IMAD R191, R193, 0x3, RZ ;  /* 0x00000003c1bf7824 */ /* 0x000fe400078e02ff */
[----:B------:R-:W-:-:S02]  /*1100*/  IMAD.MOV.U32 R60, RZ, RZ, c[0x0][0x180] ;  /* 0x00006000ff3c7624 */ /* 0x000fc400078e00ff */
[----:B------:R-:W-:Y:S02]  /*1110*/  IMAD.SHL.U32 R67, R67, 0x40, RZ ;  /* 0x0000004043437824 */ /* 0x000fe400078e00ff */
[----:B------:R-:W-:Y:S02]  /*1120*/  IMAD.SHL.U32 R193, R193, 0x2, RZ ;  /* 0x00000002c1c17824 */ /* 0x000fe400078e00ff */
[----:B------:R-:W-:Y:S02]  /*1130*/  IMAD R65, R65, c[0x0][0x190], RZ ;  /* 0x0000640041417a24 */ /* 0x000fe400078e02ff */
[----:B------:R-:W-:Y:S02]  /*1140*/  IMAD R63, R63, c[0x0][0x190], RZ ;  /* 0x000064003f3f7a24 */ /* 0x000fe400078e02ff */
[----:B------:R-:W-:Y:S02]  /*1150*/  IMAD R197, R197, c[0x0][0x190], RZ ;  /* 0x00006400c5c57a24 */ /* 0x000fe400078e02ff */
[----:B------:R-:W-:-:S02]  /*1160*/  IMAD R195, R195, c[0x0][0x190], RZ ;  /* 0x00006400c3c37a24 */ /* 0x000fc400078e02ff */
.L_x_2:
[C---:B------:R-:W-:Y:S01]  /*1170*/  ISETP.GT.AND P0, PT, R60.reuse, 0x1, PT ;  /* 0x000000013c00780c */ /* 0x040fe20003f04270 */
[----:B------:R-:W-:Y:S01]  /*1180*/  IMAD.MOV.U32 R7, RZ, RZ, c[0x0][0x188] ;  /* 0x00006200ff077624 */ /* 0x000fe200078e00ff */
[C---:B------:R-:W-:Y:S01]  /*1190*/  ISETP.GT.AND P1, PT, R60.reuse, 0x2, PT ;  /* 0x000000023c00780c */ /* 0x040fe20003f24270 */
[----:B------:R-:W-:Y:S01]  /*11a0*/  IMAD.MOV.U32 R2, RZ, RZ, R4 ;  /* 0x000000ffff027224 */ /* 0x000fe200078e0004 */
[----:B------:R-:W-:-:S02]  /*11b0*/  ISETP.GT.AND P2, PT, R60, 0x5, PT ;  /* 0x000000053c00780c */ /* 0x000fc40003f44270 */
[----:B------:R-:W-:Y:S01]  /*11c0*/  PRMT R41, RZ, 0x7610, R41 ;  /* 0x00007610ff297816 */ /* 0x000fe20000000029 */
[----:B------:R-:W-:Y:S01]  /*11d0*/  IMAD.WIDE R6, R7, 0x2, R2 ;  /* 0x0000000207067825 */ /* 0x000fe200078e0202 */
[----:B------:R-:W-:Y:S02]  /*11e0*/  PRMT R29, RZ, 0x7610, R29 ;  /* 0x00007610ff1d7816 */ /* 0x000fe4000000001d */
[----:B------:R-:W-:Y:S01]  /*11f0*/  PRMT R31, RZ, 0x7610, R31 ;  /* 0x00007610ff1f7816 */ /* 0x000fe2000000001f */
[--C-:B------:R-:W-:Y:S02]  /*1200*/  IMAD.WIDE R4, R193, 0x2, R2.reuse ;  /* 0x00000002c1047825 */ /* 0x100fe400078e0202 */
[----:B------:R0:W2:Y:S01]  /*1210*/  @P0 LDG.E.U16 R41, [R6.64] ;  /* 0x0000000406290981 */ /* 0x0000a2000c1e1500 */
[C---:B------:R-:W-:Y:S01]  /*1220*/  ISETP.GT.AND P0, PT, R60.reuse, 0x3, PT ;  /* 0x000000033c00780c */ /* 0x040fe20003f04270 */
[--C-:B------:R-:W-:Y:S02]  /*1230*/  IMAD.WIDE R8, R187, 0x2, R2.reuse ;  /* 0x00000002bb087825 */ /* 0x100fe400078e0202 */
[----:B------:R1:W3:Y:S01]  /*1240*/  @P1 LDG.E.U16 R29, [R4.64] ;  /* 0x00000004041d1981 */ /* 0x0002e2000c1e1500 */
[C---:B------:R-:W-:Y:S01]  /*1250*/  ISETP.GT.AND P1, PT, R60.reuse, 0x4, PT ;  /* 0x000000043c00780c */ /* 0x040fe20003f24270 */
[----:B------:R-:W-:Y:S01]  /*1260*/  IMAD.WIDE R12, R191, 0x2, R2 ;  /* 0x00000002bf0c7825 */ /* 0x000fe200078e0202 */
[----:B------:R-:W-:Y:S01]  /*1270*/  PRMT R199, RZ, 0x7610, R199 ;  /* 0x00007610ffc77816 */ /* 0x000fe200000000c7 */
[----:B------:R4:W5:Y:S01]  /*1280*/  @P2 LDG.E.U16 R31, [R8.64] ;  /* 0x00000004081f2981 */ /* 0x000962000c1e1500 */
[C---:B------:R-:W-:Y:S01]  /*1290*/  ISETP.GT.AND P2, PT, R60.reuse, 0xa, PT ;  /* 0x0000000a3c00780c */ /* 0x040fe20003f44270 */
[----:B------:R-:W-:Y:S01]  /*12a0*/  IMAD.WIDE R10, R189, 0x2, R2 ;  /* 0x00000002bd0a7825 */ /* 0x000fe200078e0202 */
[----:B------:R-:W-:-:S02]  /*12b0*/  ISETP.GT.AND P4, PT, R60, 0x7, PT ;  /* 0x000000073c00780c */ /* 0x000fc40003f84270 */
[----:B------:R-:W-:Y:S01]  /*12c0*/  PRMT R39, RZ, 0x7610, R39 ;  /* 0x00007610ff277816 */ /* 0x000fe20000000027 */
[----:B------:R0:W2:Y:S01]  /*12d0*/  @P0 LDG.E.U16 R199, [R12.64] ;  /* 0x000000040cc70981 */ /* 0x0000a2000c1e1500 */
[----:B------:R-:W-:Y:S01]  /*12e0*/  PRMT R17, RZ, 0x7610, R17 ;  /* 0x00007610ff117816 */ /* 0x000fe20000000011 */
[--C-:B-1----:R-:W-:Y:S01]  /*12f0*/  IMAD.WIDE R4, R183, 0x2, R2.reuse ;  /* 0x00000002b7047825 */ /* 0x102fe200078e0202 */
[C---:B------:R-:W-:Y:S02]  /*1300*/  ISETP.GT.AND P3, PT, R60.reuse, 0x6, PT ;  /* 0x000000063c00780c */ /* 0x040fe40003f64270 */
[C---:B------:R-:W-:Y:S01]  /*1310*/  ISETP.GT.AND P0, PT, R60.reuse, 0x8, PT ;  /* 0x000000083c00780c */ /* 0x040fe20003f04270 */
[----:B----4-:R-:W-:Y:S01]  /*1320*/  IMAD.WIDE R8, R177, 0x2, R2 ;  /* 0x00000002b1087825 */ /* 0x010fe200078e0202 */
[----:B------:R-:W-:Y:S01]  /*1330*/  PRMT R201, RZ, 0x7610, R201 ;  /* 0x00007610ffc97816 */ /* 0x000fe200000000c9 */
[----:B------:R1:W4:Y:S01]  /*1340*/  @P1 LDG.E.U16 R39, [R10.64] ;  /* 0x000000040a271981 */ /* 0x000322000c1e1500 */
[C---:B------:R-:W-:Y:S01]  /*1350*/  ISETP.GT.AND P1, PT, R60.reuse, 0x9, PT ;  /* 0x000000093c00780c */ /* 0x040fe20003f24270 */
[----:B0-----:R-:W-:Y:S01]  /*1360*/  IMAD.WIDE R6, R185, 0x2, R2 ;  /* 0x00000002b9067825 */ /* 0x001fe200078e0202 */
[----:B------:R-:W-:Y:S01]  /*1370*/  PRMT R27, RZ, 0x7610, R27 ;  /* 0x00007610ff1b7816 */ /* 0x000fe2000000001b */
[----:B------:R0:W2:Y:S01]  /*1380*/  @P2 LDG.E.U16 R17, [R8.64] ;  /* 0x0000000408112981 */ /* 0x0000a2000c1e1500 */
[C---:B------:R-:W-:Y:S01]  /*1390*/  ISETP.GT.AND P2, PT, R60.reuse, 0xf, PT ;  /* 0x0000000f3c00780c */ /* 0x040fe20003f44270 */
[----:B------:R-:W-:Y:S01]  /*13a0*/  IMAD.WIDE R12, R181, 0x2, R2 ;  /* 0x00000002b50c7825 */ /* 0x000fe200078e0202 */
[----:B------:R-:W-:Y:S01]  /*13b0*/  PRMT R25, RZ, 0x7610, R25 ;  /* 0x00007610ff197816 */ /* 0x000fe20000000019 */
[----:B------:R0:W2:Y:S01]  /*13c0*/  @P4 LDG.E.U16 R201, [R4.64] ;  /* 0x0000000404c94981 */ /* 0x0000a2000c1e1500 */
[C---:B------:R-:W-:Y:S01]  /*13d0*/  ISETP.GT.AND P4, PT, R60.reuse, 0xc, PT ;  /* 0x0000000c3c00780c */ /* 0x040fe20003f84270 */
[----:B-1----:R-:W-:Y:S01]  /*13e0*/  IMAD.WIDE R10, R179, 0x2, R2 ;  /* 0x00000002b30a7825 */ /* 0x002fe200078e0202 */
[----:B------:R-:W-:Y:S01]  /*13f0*/  PRMT R19, RZ, 0x7610, R19 ;  /* 0x00007610ff137816 */ /* 0x000fe20000000013 */
[----:B------:R1:W2:Y:S01]  /*1400*/  @P3 LDG.E.U16 R27, [R6.64] ;  /* 0x00000004061b3981 */ /* 0x0002a2000c1e1500 */
[----:B------:R-:W-:Y:S01]  /*1410*/  PRMT R205, RZ, 0x7610, R205 ;  /* 0x00007610ffcd7816 */ /* 0x000fe200000000cd */
[--C-:B0-----:R-:W-:Y:S01]  /*1420*/  IMAD.WIDE R8, R167, 0x2, R2.reuse ;  /* 0x00000002a7087825 */ /* 0x101fe200078e0202 */
[C---:B------:R-:W-:Y:S01]  /*1430*/  ISETP.GT.AND P3, PT, R60.reuse, 0xb, PT ;  /* 0x0000000b3c00780c */ /* 0x040fe20003f64270 */
[----:B------:R0:W2:Y:S01]  /*1440*/  @P0 LDG.E.U16 R25, [R12.64] ;  /* 0x000000040c190981 */ /* 0x0000a2000c1e1500 */
[C---:B------:R-:W-:Y:S01]  /*1450*/  ISETP.GT.AND P0, PT, R60.reuse, 0xd, PT ;  /* 0x0000000d3c00780c */ /* 0x040fe20003f04270 */
[----:B------:R-:W-:Y:S01]  /*1460*/  IMAD.WIDE R4, R173, 0x2, R2 ;  /* 0x00000002ad047825 */ /* 0x000fe200078e0202 */
[----:B------:R-:W-:Y:S01]  /*1470*/  PRMT R37, RZ, 0x7610, R37 ;  /* 0x00007610ff257816 */ /* 0x000fe20000000025 */
[----:B------:R0:W2:Y:S01]  /*1480*/  @P1 LDG.E.U16 R19, [R10.64] ;  /* 0x000000040a131981 */ /* 0x0000a2000c1e1500 */
[----:B------:R-:W-:-:S03]  /*1490*/  ISETP.GT.AND P1, PT, R60, 0xe, PT ;  /* 0x0000000e3c00780c */ /* 0x000fc60003f24270 */
[----:B------:R0:W2:Y:S01]  /*14a0*/  @P2 LDG.E.U16 R205, [R8.64] ;  /* 0x0000000408cd2981 */ /* 0x0000a2000c1e1500 */
[C---:B------:R-:W-:Y:S01]  /*14b0*/  ISETP.GT.AND P2, PT, R60.reuse, 0x14, PT ;  /* 0x000000143c00780c */ /* 0x040fe20003f44270 */
[----:B-1----:R-:W-:Y:S01]  /*14c0*/  IMAD.WIDE R6, R175, 0x2, R2 ;  /* 0x00000002af067825 */ /* 0x002fe200078e0202 */
[----:B------:R-:W-:Y:S01]  /*14d0*/  PRMT R43, RZ, 0x7610, R43 ;  /* 0x00007610ff2b7816 */ /* 0x000fe2000000002b */
[----:B------:R1:W2:Y:S01]  /*14e0*/  @P4 LDG.E.U16 R37, [R4.64] ;  /* 0x0000000404254981 */ /* 0x0002a2000c1e1500 */
[----:B------:R-:W-:Y:S01]  /*14f0*/  PRMT R209, RZ, 0x7610, R209 ;  /* 0x00007610ffd17816 */ /* 0x000fe200000000d1 */
[----:B0-----:R-:W-:Y:S01]  /*1500*/  IMAD.WIDE R12, R171, 0x2, R2 ;  /* 0x00000002ab0c7825 */ /* 0x001fe200078e0202 */
[C---:B------:R-:W-:Y:S02]  /*1510*/  ISETP.GT.AND P4, PT, R60.reuse, 0x11, PT ;  /* 0x000000113c00780c */ /* 0x040fe40003f84270 */
[----:B------:R0:W2:Y:S01]  /*1520*/  @P3 LDG.E.U16 R43, [R6.64] ;  /* 0x00000004062b3981 */ /* 0x0000a2000c1e1500 */
[----:B------:R-:W-:Y:S01]  /*1530*/  PRMT R207, RZ, 0x7610, R207 ;  /* 0x00007610ffcf7816 */ /* 0x000fe200000000cf */
[----:B------:R-:W-:Y:S01]  /*1540*/  IMAD.WIDE R10, R169, 0x2, R2 ;  /* 0x00000002a90a7825 */ /* 0x000fe200078e0202 */
[----:B------:R-:W-:Y:S01]  /*1550*/  PRMT R219, RZ, 0x7610, R219 ;  /* 0x00007610ffdb7816 */ /* 0x000fe200000000db */
[----:B------:R0:W2:Y:S01]  /*1560*/  @P0 LDG.E.U16 R209, [R12.64] ;  /* 0x000000040cd10981 */ /* 0x0000a2000c1e1500 */
[C---:B------:R-:W-:Y:S01]  /*1570*/  ISETP.GT.AND P3, PT, R60.reuse, 0x10, PT ;  /* 0x000000103c00780c */ /* 0x040fe20003f64270 */
[----:B------:R-:W-:Y:S01]  /*1580*/  IMAD.WIDE R8, R157, 0x2, R2 ;  /* 0x000000029d087825 */ /* 0x000fe200078e0202 */
[C---:B------:R-:W-:Y:S01]  /*1590*/  ISETP.GT.AND P0, PT, R60.reuse, 0x12, PT ;  /* 0x000000123c00780c */ /* 0x040fe20003f04270 */
[----:B------:R0:W2:Y:S01]  /*15a0*/  @P1 LDG.E.U16 R207, [R10.64] ;  /* 0x000000040acf1981 */ /* 0x0000a2000c1e1500 */
[----:B------:R-:W-:Y:S01]  /*15b0*/  PRMT R211, RZ, 0x7610, R211 ;  /* 0x00007610ffd37816 */ /* 0x000fe200000000d3 */
[--C-:B-1----:R-:W-:Y:S01]  /*15c0*/  IMAD.WIDE R4, R163, 0x2, R2.reuse ;  /* 0x00000002a3047825 */ /* 0x102fe200078e0202 */
[C---:B------:R-:W-:Y:S01]  /*15d0*/  ISETP.GT.AND P1, PT, R60.reuse, 0x13, PT ;  /* 0x000000133c00780c */ /* 0x040fe20003f24270 */
[----:B------:R1:W2:Y:S01]  /*15e0*/  @P2 LDG.E.U16 R219, [R8.64] ;  /* 0x0000000408db2981 */ /* 0x0002a2000c1e1500 */
[C---:B------:R-:W-:Y:S01]  /*15f0*/  ISETP.GT.AND P2, PT, R60.reuse, 0x19, PT ;  /* 0x000000193c00780c */ /* 0x040fe20003f44270 */
[----:B0-----:R-:W-:Y:S01]  /*1600*/  IMAD.WIDE R6, R165, 0x2, R2 ;  /* 0x00000002a5067825 */ /* 0x001fe200078e0202 */
[----:B------:R-:W-:Y:S01]  /*1610*/  PRMT R203, RZ, 0x7610, R203 ;  /* 0x00007610ffcb7816 */ /* 0x000fe200000000cb */
[----:B------:R0:W2:Y:S01]  /*1620*/  @P4 LDG.E.U16 R211, [R4.64] ;  /* 0x0000000404d34981 */ /* 0x0000a2000c1e1500 */
[----:B------:R-:W-:Y:S01]  /*1630*/  PRMT R213, RZ, 0x7610, R213 ;  /* 0x00007610ffd57816 */ /* 0x000fe200000000d5 */
[----:B------:R-:W-:Y:S01]  /*1640*/  IMAD.WIDE R12, R161, 0x2, R2 ;  /* 0x00000002a10c7825 */ /* 0x000fe200078e0202 */
[----:B------:R-:W-:-:S02]  /*1650*/  ISETP.GT.AND P4, PT, R60, 0x16, PT ;  /* 0x000000163c00780c */ /* 0x000fc40003f84270 */
[----:B------:R0:W2:Y:S01]  /*1660*/  @P3 LDG.E.U16 R203, [R6.64] ;  /* 0x0000000406cb3981 */ /* 0x0000a2000c1e1500 */
[----:B------:R-:W-:Y:S01]  /*1670*/  PRMT R221, RZ, 0x7610, R221 ;  /* 0x00007610ffdd7816 */ /* 0x000fe200000000dd */
[----:B------:R-:W-:Y:S01]  /*1680*/  IMAD.WIDE R10, R159, 0x2, R2 ;  /* 0x000000029f0a7825 */ /* 0x000fe200078e0202 */
[----:B------:R-:W-:Y:S01]  /*1690*/  PRMT R231, RZ, 0x7610, R231 ;  /* 0x00007610ffe77816 */ /* 0x000fe200000000e7 */
[----:B------:R0:W2:Y:S01]  /*16a0*/  @P0 LDG.E.U16 R213, [R12.64] ;  /* 0x000000040cd50981 */ /* 0x0000a2000c1e1500 */
[C---:B------:R-:W-:Y:S01]  /*16b0*/  ISETP.GT.AND P3, PT, R60.reuse, 0x15, PT ;  /* 0x000000153c00780c */ /* 0x040fe20003f64270 */
[----:B-1----:R-:W-:Y:S01]  /*16c0*/  IMAD.WIDE R8, R147, 0x2, R2 ;  /* 0x0000000293087825 */ /* 0x002fe200078e0202 */
[C---:B------:R-:W-:Y:S01]  /*16d0*/  ISETP.GT.AND P0, PT, R60.reuse, 0x17, PT ;  /* 0x000000173c00780c */ /* 0x040fe20003f04270 */
[----:B------:R1:W2:Y:S01]  /*16e0*/  @P1 LDG.E.U16 R221, [R10.64] ;  /* 0x000000040add1981 */ /* 0x0002a2000c1e1500 */
[----:B------:R-:W-:Y:S01]  /*16f0*/  PRMT R215, RZ, 0x7610, R215 ;  /* 0x00007610ffd77816 */ /* 0x000fe200000000d7 */
[--C-:B0-----:R-:W-:Y:S01]  /*1700*/  IMAD.WIDE R4, R153, 0x2, R2.reuse ;  /* 0x0000000299047825 */ /* 0x101fe200078e0202 */
[C---:B------:R-:W-:Y:S01]  /*1710*/  ISETP.GT.AND P1, PT, R60.reuse, 0x18, PT ;  /* 0x000000183c00780c */ /* 0x040fe20003f24270 */
[----:B------:R0:W3:Y:S01]  /*1720*/  @P2 LDG.E.U16 R231, [R8.64] ;  /* 0x0000000408e72981 */ /* 0x0000e2000c1e1500 */
[----:B------:R-:W-:Y:S01]  /*1730*/  ISETP.GT.AND P2, PT, R60, 0x1c, PT ;  /* 0x0000001c3c00780c */ /* 0x000fe20003f44270 */
[----:B------:R-:W-:Y:S01]  /*1740*/  IMAD.WIDE R6, R155, 0x2, R2 ;  /* 0x000000029b067825 */ /* 0x000fe200078e0202 */
[----:B------:R-:W-:Y:S01]  /*1750*/  PRMT R217, RZ, 0x7610, R217 ;  /* 0x00007610ffd97816 */ /* 0x000fe200000000d9 */
[----:B------:R0:W3:Y:S01]  /*1760*/  @P4 LDG.E.U16 R215, [R4.64] ;  /* 0x0000000404d74981 */ /* 0x0000e2000c1e1500 */
[----:B------:R-:W-:-:S02]  /*1770*/  PRMT R225, RZ, 0x7610, R225 ;  /* 0x00007610ffe17816 */ /* 0x000fc400000000e1 */
[----:B------:R-:W-:Y:S02]  /*1780*/  PRMT R223, RZ, 0x7610, R223 ;  /* 0x00007610ffdf7816 */ /* 0x000fe400000000df */
[----:B------:R1:W3:Y:S01]  /*1790*/  @P3 LDG.E.U16 R217, [R6.64] ;  /* 0x0000000406d93981 */ /* 0x0002e2000c1e1500 */
[----:B0-----:R-:W-:Y:S01]  /*17a0*/  IMAD.WIDE R4, R151, 0x2, R2 ;  /* 0x0000000297047825 */ /* 0x001fe200078e0202 */
[----:B------:R-:W-:Y:S02]  /*17b0*/  PRMT R239, RZ, 0x7610, R239 ;  /* 0x00007610ffef7816 */ /* 0x000fe400000000ef */
[C---:B------:R-:W-:Y:S02]  /*17c0*/  ISETP.GT.AND P4, PT, R60.reuse, 0x1b, PT ;  /* 0x0000001b3c00780c */ /* 0x040fe40003f84270 */
[----:B------:R0:W3:Y:S01]  /*17d0*/  @P0 LDG.E.U16 R225, [R4.64] ;  /* 0x0000000404e10981 */ /* 0x0000e2000c1e1500 */
[----:B-1----:R-:W-:Y:S01]  /*17e0*/  IMAD.WIDE R6, R149, 0x2, R2 ;  /* 0x0000000295067825 */ /* 0x002fe200078e0202 */
[----:B------:R-:W-:-:S02]  /*17f0*/  ISETP.GT.AND P3, PT, R60, 0x1a, PT ;  /* 0x0000001a3c00780c */ /* 0x000fc40003f64270 */
[----:B------:R-:W-:Y:S02]  /*1800*/  PRMT R227, RZ, 0x7610, R227 ;  /* 0x00007610ffe37816 */ /* 0x000fe400000000e3 */
[----:B------:R1:W3:Y:S01]  /*1810*/  @P1 LDG.E.U16 R223, [R6.64] ;  /* 0x0000000406df1981 */ /* 0x0002e2000c1e1500 */
[----:B0-----:R-:W-:Y:S01]  /*1820*/  IMAD.WIDE R4, R141, 0x2, R2 ;  /* 0x000000028d047825 */ /* 0x001fe200078e0202 */
[----:B------:R-:W-:-:S04]  /*1830*/  ISETP.GT.AND P1, PT, R60, 0x20, PT ;  /* 0x000000203c00780c */ /* 0x000fc80003f24270 */
[----:B------:R0:W4:Y:S01]  /*1840*/  @P2 LDG.E.U16 R239, [R4.64] ;  /* 0x0000000404ef2981 */ /* 0x000122000c1e1500 */
[C---:B------:R-:W-:Y:S01]  /*1850*/  ISETP.GT.AND P2, PT, R60.reuse, 0x22, PT ;  /* 0x000000223c00780c */ /* 0x040fe20003f44270 */
[----:B------:R-:W-:Y:S01]  /*1860*/  IMAD.WIDE R12, R143, 0x2, R2 ;  /* 0x000000028f0c7825 */ /* 0x000fe200078e0202 */
[----:B------:R-:W-:Y:S02]  /*1870*/  PRMT R229, RZ, 0x7610, R229 ;  /* 0x00007610ffe57816 */ /* 0x000fe400000000e5 */
[----:B------:R-:W-:Y:S01]  /*1880*/  PRMT R243, RZ, 0x7610, R243 ;  /* 0x00007610fff37816 */ /* 0x000fe200000000f3 */
[----:B------:R-:W-:Y:S01]  /*1890*/  IMAD.WIDE R10, R145, 0x2, R2 ;  /* 0x00000002910a7825 */ /* 0x000fe200078e0202 */
[----:B------:R1:W4:Y:S01]  /*18a0*/  @P4 LDG.E.U16 R227, [R12.64] ;  /* 0x000000040ce34981 */ /* 0x000322000c1e1500 */
[----:B------:R-:W-:Y:S02]  /*18b0*/  PRMT R247, RZ, 0x7610, R247 ;  /* 0x00007610fff77816 */ /* 0x000fe400000000f7 */
[C---:B------:R-:W-:Y:S01]  /*18c0*/  ISETP.GT.AND P4, PT, R60.reuse, 0x1e, PT ;  /* 0x0000001e3c00780c */ /* 0x040fe20003f84270 */
[--C-:B0-----:R-:W-:Y:S01]  /*18d0*/  IMAD.WIDE R4, R129, 0x2, R2.reuse ;  /* 0x0000000281047825 */ /* 0x101fe200078e0202 */
[----:B------:R-:W-:Y:S01]  /*18e0*/  ISETP.GT.AND P0, PT, R60, 0x21, PT ;  /* 0x000000213c00780c */ /* 0x000fe20003f04270 */
[----:B------:R0:W4:Y:S02]  /*18f0*/  @P3 LDG.E.U16 R229, [R10.64] ;  /* 0x000000040ae53981 */ /* 0x000124000c1e1500 */
[----:B-1----:R-:W-:-:S02]  /*1900*/  IMAD.WIDE R12, R133, 0x2, R2 ;  /* 0x00000002850c7825 */ /* 0x002fc400078e0202 */
[----:B------:R1:W4:Y:S01]  /*1910*/  @P2 LDG.E.U16 R247, [R4.64] ;  /* 0x0000000404f72981 */ /* 0x000322000c1e1500 */
[C---:B------:R-:W-:Y:S02]  /*1920*/  ISETP.GT.AND P3, PT, R60.reuse, 0x1d, PT ;  /* 0x0000001d3c00780c */ /* 0x040fe40003f64270 */
[C---:B------:R-:W-:Y:S01]  /*1930*/  ISETP.GT.AND P2, PT, R60.reuse, 0x27, PT ;  /* 0x000000273c00780c */ /* 0x040fe20003f44270 */
[----:B------:R0:W4:Y:S01]  /*1940*/  @P1 LDG.E.U16 R243, [R12.64] ;  /* 0x000000040cf31981 */ /* 0x000122000c1e1500 */
[C---:B------:R-:W-:Y:S01]  /*1950*/  ISETP.GT.AND P1, PT, R60.reuse, 0x24, PT ;  /* 0x000000243c00780c */ /* 0x040fe20003f24270 */
[----:B------:R-:W-:Y:S01]  /*1960*/  IMAD.WIDE R8, R137, 0x2, R2 ;  /* 0x0000000289087825 */ /* 0x000fe200078e0202 */
[----:B------:R-:W-:Y:S02]  /*1970*/  PRMT R235, RZ, 0x7610, R235 ;  /* 0x00007610ffeb7816 */ /* 0x000fe400000000eb */
[----:B------:R-:W-:Y:S01]  /*1980*/  PRMT R245, RZ, 0x7610, R245 ;  /* 0x00007610fff57816 */ /* 0x000fe200000000f5 */
[----:B------:R-:W-:Y:S01]  /*1990*/  IMAD.WIDE R14, R131, 0x2, R2 ;  /* 0x00000002830e7825 */ /* 0x000fe200078e0202 */
[----:B------:R-:W-:-:S02]  /*19a0*/  ISETP.GT.AND P5, PT, R60, 0x1f, PT ;  /* 0x0000001f3c00780c */ /* 0x000fc40003fa4270 */
[----:B------:R-:W-:Y:S01]  /*19b0*/  PRMT R237, RZ, 0x7610, R237 ;  /* 0x00007610ffed7816 */ /* 0x000fe200000000ed */
[----:B------:R1:W5:Y:S01]  /*19c0*/  @P4 LDG.E.U16 R235, [R8.64] ;  /* 0x0000000408eb4981 */ /* 0x000362000c1e1500 */
[----:B------:R-:W-:Y:S01]  /*19d0*/  PRMT R251, RZ, 0x7610, R251 ;  /* 0x00007610fffb7816 */ /* 0x000fe200000000fb */
[----:B------:R-:W-:Y:S01]  /*19e0*/  IMAD.WIDE R6, R139, 0x2, R2 ;  /* 0x000000028b067825 */ /* 0x000fe200078e0202 */
[----:B------:R-:W-:Y:S01]  /*19f0*/  PRMT R28, RZ, 0x7610, R28 ;  /* 0x00007610ff1c7816 */ /* 0x000fe2000000001c */
[----:B------:R1:W5:Y:S01]  /*1a00*/  @P0 LDG.E.U16 R245, [R14.64] ;  /* 0x000000040ef50981 */ /* 0x000362000c1e1500 */
[----:B------:R-:W-:Y:S01]  /*1a10*/  ISETP.GT.AND P0, PT, R60, 0x25, PT ;  /* 0x000000253c00780c */ /* 0x000fe20003f04270 */
[----:B0-----:R-:W-:Y:S01]  /*1a20*/  IMAD.WIDE R10, R135, 0x2, R2 ;  /* 0x00000002870a7825 */ /* 0x001fe200078e0202 */
[----:B------:R-:W-:Y:S01]  /*1a30*/  PRMT R233, RZ, 0x7610, R233 ;  /* 0x00007610ffe97816 */ /* 0x000fe200000000e9 */
[----:B------:R0:W5:Y:S02]  /*1a40*/  @P3 LDG.E.U16 R237, [R6.64] ;  /* 0x0000000406ed3981 */ /* 0x000164000c1e1500 */
[----:B-1----:R-:W-:-:S04]  /*1a50*/  IMAD.WIDE R8, R125, 0x2, R2 ;  /* 0x000000027d087825 */ /* 0x002fc800078e0202 */
[----:B------:R-:W-:Y:S01]  /*1a60*/  IMAD.WIDE R14, R119, 0x2, R2 ;  /* 0x00000002770e7825 */ /* 0x000fe200078e0202 */
[----:B------:R1:W5:Y:S01]  /*1a70*/  @P1 LDG.E.U16 R251, [R8.64] ;  /* 0x0000000408fb1981 */ /* 0x000362000c1e1500 */
[C---:B------:R-:W-:Y:S02]  /*1a80*/  ISETP.GT.AND P3, PT, R60.reuse, 0x23, PT ;  /* 0x000000233c00780c */ /* 0x040fe40003f64270 */
[C---:B------:R-:W-:Y:S01]  /*1a90*/  ISETP.GT.AND P1, PT, R60.reuse, 0x28, PT ;  /* 0x000000283c00780c */ /* 0x040fe20003f24270 */
[----:B------:R1:W5:Y:S01]  /*1aa0*/  @P2 LDG.E.U16 R28, [R14.64] ;  /* 0x000000040e1c2981 */ /* 0x000362000c1e1500 */
[----:B------:R-:W-:Y:S02]  /*1ab0*/  ISETP.GT.AND P2, PT, R60, 0x2b, PT ;  /* 0x0000002b3c00780c */ /* 0x000fe40003f44270 */
[----:B------:R-:W-:Y:S01]  /*1ac0*/  PRMT R16, RZ, 0x7610, R16 ;  /* 0x00007610ff107816 */ /* 0x000fe20000000010 */
[----:B------:R1:W5:Y:S01]  /*1ad0*/  @P5 LDG.E.U16 R233, [R10.64] ;  /* 0x000000040ae95981 */ /* 0x000362000c1e1500 */
[----:B------:R-:W-:Y:S01]  /*1ae0*/  PRMT R249, RZ, 0x7610, R249 ;  /* 0x00007610fff97816 */ /* 0x000fe200000000f9 */
[----:B0-----:R-:W-:Y:S01]  /*1af0*/  IMAD.WIDE R6, R127, 0x2, R2 ;  /* 0x000000027f067825 */ /* 0x001fe200078e0202 */
[----:B------:R-:W-:-:S02]  /*1b00*/  PRMT R24, RZ, 0x7610, R24 ;  /* 0x00007610ff187816 */ /* 0x000fc40000000018 */
[----:B------:R-:W-:Y:S01]  /*1b10*/  PRMT R36, RZ, 0x7610, R36 ;  /* 0x00007610ff247816 */ /* 0x000fe20000000024 */
[--C-:B------:R-:W-:Y:S01]  /*1b20*/  IMAD.WIDE R4, R117, 0x2, R2.reuse ;  /* 0x0000000275047825 */ /* 0x100fe200078e0202 */
[C---:B------:R-:W-:Y:S01]  /*1b30*/  ISETP.GT.AND P4, PT, R60.reuse, 0x26, PT ;  /* 0x000000263c00780c */ /* 0x040fe20003f84270 */
[----:B------:R0:W5:Y:S02]  /*1b40*/  @P3 LDG.E.U16 R249, [R6.64] ;  /* 0x0000000406f93981 */ /* 0x000164000c1e1500 */
[----:B-1----:R-:W-:Y:S02]  /*1b50*/  IMAD.WIDE R10, R123, 0x2, R2 ;  /* 0x000000027b0a7825 */ /* 0x002fe400078e0202 */
[----:B------:R1:W5:Y:S04]  /*1b60*/  @P1 LDG.E.U16 R24, [R4.64] ;  /* 0x0000000404181981 */ /* 0x000368000c1e1500 */
[----:B------:R0:W5:Y:S01]  /*1b70*/  @P0 LDG.E.U16 R16, [R10.64] ;  /* 0x000000040a100981 */ /* 0x000162000c1e1500 */
[----:B------:R-:W-:-:S02]  /*1b80*/  ISETP.GT.AND P0, PT, R60, 0x29, PT ;  /* 0x000000293c00780c */ /* 0x000fc40003f04270 */
[C---:B------:R-:W-:Y:S01]  /*1b90*/  ISETP.GT.AND P3, PT, R60.reuse, 0x2a, PT ;  /* 0x0000002a3c00780c */ /* 0x040fe20003f64270 */
[----:B0-----:R-:W-:Y:S01]  /*1ba0*/  IMAD.WIDE R10, R111, 0x2, R2 ;  /* 0x000000026f0a7825 */ /* 0x001fe200078e0202 */
[C---:B------:R-:W-:Y:S02]  /*1bb0*/  ISETP.GT.AND P1, PT, R60.reuse, 0x2c, PT ;  /* 0x0000002c3c00780c */ /* 0x040fe40003f24270 */
[----:B------:R-:W-:Y:S02]  /*1bc0*/  PRMT R18, RZ, 0x7610, R18 ;  /* 0x00007610ff127816 */ /* 0x000fe40000000012 */
[----:B------:R0:W5:Y:S01]  /*1bd0*/  @P2 LDG.E.U16 R36, [R10.64] ;  /* 0x000000040a242981 */ /* 0x000162000c1e1500 */
[----:B------:R-:W-:Y:S01]  /*1be0*/  ISETP.GT.AND P2, PT, R60, 0x2e, PT ;  /* 0x0000002e3c00780c */ /* 0x000fe20003f44270 */
[----:B------:R-:W-:Y:S01]  /*1bf0*/  IMAD.WIDE R12, R121, 0x2, R2 ;  /* 0x00000002790c7825 */ /* 0x000fe200078e0202 */
[----:B------:R-:W-:-:S03]  /*1c00*/  PRMT R26, RZ, 0x7610, R26 ;  /* 0x00007610ff1a7816 */ /* 0x000fc6000000001a */
[----:B------:R-:W-:Y:S01]  /*1c10*/  IMAD.WIDE R6, R115, 0x2, R2 ;  /* 0x0000000273067825 */ /* 0x000fe200078e0202 */
[----:B------:R0:W5:Y:S01]  /*1c20*/  @P4 LDG.E.U16 R18, [R12.64] ;  /* 0x000000040c124981 */ /* 0x000162000c1e1500 */
[----:B------:R-:W-:Y:S02]  /*1c30*/  PRMT R30, RZ, 0x7610, R30 ;  /* 0x00007610ff1e7816 */ /* 0x000fe4000000001e */
[----:B------:R-:W-:Y:S01]  /*1c40*/  PRMT R38, RZ, 0x7610, R38 ;  /* 0x00007610ff267816 */ /* 0x000fe20000000026 */
[----:B------:R1:W5:Y:S01]  /*1c50*/  @P0 LDG.E.U16 R26, [R6.64] ;  /* 0x00000004061a0981 */ /* 0x000362000c1e1500 */
[----:B------:R-:W-:Y:S01]  /*1c60*/  PRMT R42, RZ, 0x7610, R42 ;  /* 0x00007610ff2a7816 */ /* 0x000fe2000000002a */
[----:B------:R-:W-:Y:S01]  /*1c70*/  IMAD.WIDE R8, R113, 0x2, R2 ;  /* 0x0000000271087825 */ /* 0x000fe200078e0202 */
[----:B------:R-:W-:-:S03]  /*1c80*/  ISETP.GT.AND P4, PT, R60, 0x2d, PT ;  /* 0x0000002d3c00780c */ /* 0x000fc60003f84270 */
[--C-:B0-----:R-:W-:Y:S01]  /*1c90*/  IMAD.WIDE R12, R109, 0x2, R2.reuse ;  /* 0x000000026d0c7825 */ /* 0x101fe200078e0202 */
[----:B------:R0:W5:Y:S03]  /*1ca0*/  @P3 LDG.E.U16 R30, [R8.64] ;  /* 0x00000004081e3981 */ /* 0x000166000c1e1500 */
[----:B-1----:R-:W-:Y:S01]  /*1cb0*/  IMAD.WIDE R6, R105, 0x2, R2 ;  /* 0x0000000269067825 */ /* 0x002fe200078e0202 */
[----:B------:R1:W5:Y:S01]  /*1cc0*/  @P1 LDG.E.U16 R38, [R12.64] ;  /* 0x000000040c261981 */ /* 0x000362000c1e1500 */
[C---:B------:R-:W-:Y:S02]  /*1cd0*/  ISETP.GT.AND P3, PT, R60.reuse, 0x2f, PT ;  /* 0x0000002f3c00780c */ /* 0x040fe40003f64270 */
[C---:B------:R-:W-:Y:S01]  /*1ce0*/  ISETP.GT.AND P1, PT, R60.reuse, 0x30, PT ;  /* 0x000000303c00780c */ /* 0x040fe20003f24270 */
[----:B------:R1:W5:Y:S01]  /*1cf0*/  @P2 LDG.E.U16 R42, [R6.64] ;  /* 0x00000004062a2981 */ /* 0x000362000c1e1500 */
[----:B------:R-:W-:-:S02]  /*1d00*/  ISETP.GT.AND P0, PT, R60, RZ, PT ;  /* 0x000000ff3c00720c */ /* 0x000fc40003f04270 */
[C---:B------:R-:W-:Y:S01]  /*1d10*/  ISETP.GT.AND P2, PT, R60.reuse, 0x31, PT ;  /* 0x000000313c00780c */ /* 0x040fe20003f44270 */
[----:B------:R-:W-:Y:S01]  /*1d20*/  IMAD.WIDE R14, R107, 0x2, R2 ;  /* 0x000000026b0e7825 */ /* 0x000fe200078e0202 */
[----:B------:R-:W-:Y:S02]  /*1d30*/  PRMT R40, RZ, 0x7610, R40 ;  /* 0x00007610ff287816 */ /* 0x000fe40000000028 */
[----:B------:R-:W-:Y:S01]  /*1d40*/  PRMT R82, RZ, 0x7610, R82 ;  /* 0x00007610ff527816 */ /* 0x000fe20000000052 */
[----:B0-----:R-:W-:Y:S01]  /*1d50*/  IMAD.WIDE R8, R103, 0x2, R2 ;  /* 0x0000000267087825 */ /* 0x001fe200078e0202 */
[----:B------:R-:W-:Y:S02]  /*1d60*/  PRMT R84, RZ, 0x7610, R84 ;  /* 0x00007610ff547816 */ /* 0x000fe40000000054 */
[----:B------:R0:W5:Y:S01]  /*1d70*/  @P4 LDG.E.U16 R40, [R14.64] ;  /* 0x000000040e284981 */ /* 0x000162000c1e1500 */
[----:B------:R-:W-:Y:S01]  /*1d80*/  PRMT R241, RZ, 0x7610, R241 ;  /* 0x00007610fff17816 */ /* 0x000fe200000000f1 */
[----:B------:R-:W-:Y:S01]  /*1d90*/  IMAD.WIDE R4, R101, 0x2, R2 ;  /* 0x0000000265047825 */ /* 0x000fe200078e0202 */
[----:B------:R-:W-:Y:S01]  /*1da0*/  PRMT R86, RZ, 0x7610, R86 ;  /* 0x00007610ff567816 */ /* 0x000fe20000000056 */
[----:B------:R0:W5:Y:S01]  /*1db0*/  @P3 LDG.E.U16 R82, [R8.64] ;  /* 0x0000000408523981 */ /* 0x000162000c1e1500 */
[C---:B------:R-:W-:Y:S01]  /*1dc0*/  ISETP.GT.AND P4, PT, R60.reuse, 0x38, PT ;  /* 0x000000383c00780c */ /* 0x040fe20003f84270 */
[----:B-1----:R-:W-:Y:S01]  /*1dd0*/  IMAD.WIDE R6, R99, 0x2, R2 ;  /* 0x0000000263067825 */ /* 0x002fe200078e0202 */
[C---:B------:R-:W-:Y:S01]  /*1de0*/  ISETP.GT.AND P3, PT, R60.reuse, 0x32, PT ;  /* 0x000000323c00780c */ /* 0x040fe20003f64270 */
[----:B------:R1:W5:Y:S01]  /*1df0*/  @P1 LDG.E.U16 R84, [R4.64] ;  /* 0x0000000404541981 */ /* 0x000362000c1e1500 */
[----:B------:R-:W-:-:S03]  /*1e00*/  ISETP.GT.AND P1, PT, R60, 0x33, PT ;  /* 0x000000333c00780c */ /* 0x000fc60003f24270 */
[----:B------:R-:W5:Y:S01]  /*1e10*/  @P0 LDG.E.U16 R241, [R2.64] ;  /* 0x0000000402f10981 */ /* 0x000f62000c1e1500 */
[----:B------:R-:W-:-:S03]  /*1e20*/  ISETP.GT.AND P0, PT, R60, 0x34, PT ;  /* 0x000000343c00780c */ /* 0x000fc60003f04270 */
[----:B------:R0:W5:Y:S01]  /*1e30*/  @P2 LDG.E.U16 R86, [R6.64] ;  /* 0x0000000406562981 */ /* 0x000162000c1e1500 */
[C---:B------:R-:W-:Y:S01]  /*1e40*/  ISETP.GT.AND P2, PT, R60.reuse, 0x3a, PT ;  /* 0x0000003a3c00780c */ /* 0x040fe20003f44270 */
[----:B------:R-:W-:Y:S01]  /*1e50*/  IMAD.WIDE R10, R85, 0x2, R2 ;  /* 0x00000002550a7825 */ /* 0x000fe200078e0202 */
[----:B------:R-:W-:Y:S02]  /*1e60*/  PRMT R100, RZ, 0x7610, R100 ;  /* 0x00007610ff647816 */ /* 0x000fe40000000064 */
[----:B------:R-:W-:Y:S01]  /*1e70*/  PRMT R88, RZ, 0x7610, R88 ;  /* 0x00007610ff587816 */ /* 0x000fe20000000058 */
[----:B-1----:R-:W-:Y:S01]  /*1e80*/  IMAD.WIDE R4, R97, 0x2, R2 ;  /* 0x0000000261047825 */ /* 0x002fe200078e0202 */
[----:B------:R-:W-:Y:S02]  /*1e90*/  PRMT R90, RZ, 0x7610, R90 ;  /* 0x00007610ff5a7816 */ /* 0x000fe4000000005a */
[----:B------:R1:W5:Y:S01]  /*1ea0*/  @P4 LDG.E.U16 R100, [R10.64] ;  /* 0x000000040a644981 */ /* 0x000362000c1e1500 */
[----:B------:R-:W-:Y:S01]  /*1eb0*/  PRMT R92, RZ, 0x7610, R92 ;  /* 0x00007610ff5c7816 */ /* 0x000fe2000000005c */
[----:B------:R-:W-:Y:S01]  /*1ec0*/  IMAD.WIDE R12, R93, 0x2, R2 ;  /* 0x000000025d0c7825 */ /* 0x000fe200078e0202 */
[----:B------:R-:W-:Y:S01]  /*1ed0*/  PRMT R104, RZ, 0x7610, R104 ;  /* 0x00007610ff687816 */ /* 0x000fe20000000068 */
[----:B------:R1:W5:Y:S01]  /*1ee0*/  @P3 LDG.E.U16 R88, [R4.64] ;  /* 0x0000000404583981 */ /* 0x000362000c1e1500 */
[----:B------:R-:W-:Y:S01]  /*1ef0*/  ISETP.GT.AND P4, PT, R60, 0x39, PT ;  /* 0x000000393c00780c */ /* 0x000fe20003f84270 */
[----:B0-----:R-:W-:-:S04]  /*1f00*/  IMAD.WIDE R14, R81, 0x2, R2 ;  /* 0x00000002510e7825 */ /* 0x001fc800078e0202 */
[----:B-1----:R-:W-:Y:S01]  /*1f10*/  IMAD.WIDE R10, R95, 0x2, R2 ;  /* 0x000000025f0a7825 */ /* 0x002fe200078e0202 */
[----:B------:R0:W5:Y:S01]  /*1f20*/  @P0 LDG.E.U16 R92, [R12.64] ;  /* 0x000000040c5c0981 */ /* 0x000162000c1e1500 */
[C---:B------:R-:W-:Y:S02]  /*1f30*/  ISETP.GT.AND P3, PT, R60.reuse, 0x3b, PT ;  /* 0x0000003b3c00780c */ /* 0x040fe40003f64270 */
[C---:B------:R-:W-:Y:S01]  /*1f40*/  ISETP.GT.AND P0, PT, R60.reuse, 0x35, PT ;  /* 0x000000353c00780c */ /* 0x040fe20003f04270 */
[----:B------:R1:W5:Y:S01]  /*1f50*/  @P1 LDG.E.U16 R90, [R10.64] ;  /* 0x000000040a5a1981 */ /* 0x000362000c1e1500 */
[----:B------:R-:W-:-:S03]  /*1f60*/  ISETP.GT.AND P1, PT, R60, 0x3c, PT ;  /* 0x0000003c3c00780c */ /* 0x000fc60003f24270 */
[----:B------:R0:W5:Y:S01]  /*1f70*/  @P2 LDG.E.U16 R104, [R14.64] ;  /* 0x000000040e682981 */ /* 0x000162000c1e1500 */
[----:B------:R-:W-:Y:S01]  /*1f80*/  ISETP.GT.AND P2, PT, R60, 0x3d, PT ;  /* 0x0000003d3c00780c */ /* 0x000fe20003f44270 */
[----:B------:R-:W-:Y:S01]  /*1f90*/  IMAD.WIDE R8, R83, 0x2, R2 ;  /* 0x0000000253087825 */ /* 0x000fe200078e0202 */
[----:B------:R-:W-:Y:S02]  /*1fa0*/  PRMT R102, RZ, 0x7610, R102 ;  /* 0x00007610ff667816 */ /* 0x000fe40000000066 */
[----:B------:R-:W-:Y:S01]  /*1fb0*/  PRMT R106, RZ, 0x7610, R106 ;  /* 0x00007610ff6a7816 */ /* 0x000fe2000000006a */
[----:B------:R-:W-:Y:S01]  /*1fc0*/  IMAD.WIDE R4, R91, 0x2, R2 ;  /* 0x000000025b047825 */ /* 0x000fe200078e0202 */
[----:B------:R-:W-:Y:S02]  /*1fd0*/  PRMT R94, RZ, 0x7610, R94 ;  /* 0x00007610ff5e7816 */ /* 0x000fe4000000005e */
[----:B------:R1:W5:Y:S01]  /*1fe0*/  @P4 LDG.E.U16 R102, [R8.64] ;  /* 0x0000000408664981 */ /* 0x000362000c1e1500 */
[----:B------:R-:W-:Y:S01]  /*1ff0*/  PRMT R108, RZ, 0x7610, R108 ;  /* 0x00007610ff6c7816 */ /* 0x000fe2000000006c */
[----:B------:R-:W-:Y:S01]  /*2000*/  IMAD.WIDE R6, R77, 0x2, R2 ;  /* 0x000000024d067825 */ /* 0x000fe200078e0202 */
[----:B------:R-:W-:Y:S01]  /*2010*/  PRMT R110, RZ, 0x7610, R110 ;  /* 0x00007610ff6e7816 */ /* 0x000fe2000000006e */
[----:B------:R1:W5:Y:S02]  /*2020*/  @P0 LDG.E.U16 R94, [R4.64] ;  /* 0x00000004045e0981 */ /* 0x000364000c1e1500 */
        /* <DEDUP_REMOVED lines=12> */
[----:B-1----:R-:W-:Y:S01]  /*20f0*/  IMAD.WIDE R8, R89, 0x2, R2 ;  /* 0x0000000259087825 */ /* 0x002fe200078e0202 */
[----:B------:R-:W-:Y:S02]  /*2100*/  PRMT R112, RZ, 0x7610, R112 ;  /* 0x00007610ff707816 */ /* 0x000fe40000000070 */
[----:B------:R-:W-:Y:S01]  /*2110*/  PRMT R114, RZ, 0x7610, R114 ;  /* 0x00007610ff727816 */ /* 0x000fe20000000072 */
[--C-:B0-----:R-:W-:Y:S01]  /*2120*/  IMAD.WIDE R6, R73, 0x2, R2.reuse ;  /* 0x0000000249067825 */ /* 0x101fe200078e0202 */
[----:B------:R0:W5:Y:S03]  /*2130*/  @P0 LDG.E.U16 R96, [R8.64] ;  /* 0x0000000408600981 */ /* 0x000166000c1e1500 */
[----:B------:R-:W-:Y:S01]  /*2140*/  IMAD.WIDE R10, R71, 0x2, R2 ;  /* 0x00000002470a7825 */ /* 0x000fe200078e0202 */
[----:B------:R1:W5:Y:S04]  /*2150*/  @P1 LDG.E.U16 R98, [R4.64] ;  /* 0x0000000404621981 */ /* 0x000368000c1e1500 */
[----:B------:R-:W5:Y:S04]  /*2160*/  @P2 LDG.E.U16 R112, [R6.64] ;  /* 0x0000000406702981 */ /* 0x000f68000c1e1500 */
[----:B------:R-:W5:Y:S04]  /*2170*/  @P3 LDG.E.U16 R114, [R10.64] ;  /* 0x000000040a723981 */ /* 0x000f68000c1e1500 */
[----:B------:R-:W-:Y:S01]  /*2180*/  BAR.SYNC.DEFER_BLOCKING 0x0 ;  /* 0x0000000000007b1d */ /* 0x000fe20000010000 */
[----:B------:R-:W-:Y:S01]  /*2190*/  ISETP.GE.AND P0, PT, R59, R60, PT ;  /* 0x0000003c3b00720c */ /* 0x000fe20003f06270 */
[----:B------:R-:W-:Y:S01]  /*21a0*/  IMAD.WIDE R12, R195, 0x2, R52 ;  /* 0x00000002c30c7825 */ /* 0x000fe200078e0234 */
[----:B------:R-:W-:-:S02]  /*21b0*/  PRMT R116, RZ, 0x7610, R116 ;  /* 0x00007610ff747816 */ /* 0x000fc40000000074 */
[----:B------:R-:W-:Y:S01]  /*21c0*/  PRMT R120, RZ, 0x7610, R120 ;  /* 0x00007610ff787816 */ /* 0x000fe20000000078 */
[----:B0-----:R-:W-:Y:S01]  /*21d0*/  IMAD.WIDE R8, R63, 0x2, R52 ;  /* 0x000000023f087825 */ /* 0x001fe200078e0234 */
[----:B------:R-:W-:Y:S02]  /*21e0*/  PRMT R118, RZ, 0x7610, R118 ;  /* 0x00007610ff767816 */ /* 0x000fe40000000076 */
[----:B------:R-:W-:Y:S01]  /*21f0*/  PRMT R122, RZ, 0x7610, R122 ;  /* 0x00007610ff7a7816 */ /* 0x000fe2000000007a */
[----:B-1----:R-:W-:-:S04]  /*2200*/  IMAD.WIDE R4, R197, 0x2, R52 ;  /* 0x00000002c5047825 */ /* 0x002fc800078e0234 */
[----:B------:R-:W-:Y:S01]  /*2210*/  IMAD.WIDE R14, R65, 0x2, R52 ;  /* 0x00000002410e7825 */ /* 0x000fe200078e0234 */
[----:B------:R-:W5:Y:S04]  /*2220*/  @!P0 LDG.E.U16 R116, [R12.64] ;  /* 0x000000040c748981 */ /* 0x000f68000c1e1500 */
[----:B------:R-:W5:Y:S04]  /*2230*/  @!P0 LDG.E.U16 R120, [R8.64] ;  /* 0x0000000408788981 */ /* 0x000f68000c1e1500 */
[----:B------:R-:W5:Y:S04]  /*2240*/  @!P0 LDG.E.U16 R118, [R4.64] ;  /* 0x0000000404768981 */ /* 0x000f68000c1e1500 */
[----:B------:R-:W5:Y:S04]  /*2250*/  @!P0 LDG.E.U16 R122, [R14.64] ;  /* 0x000000040e7a8981 */ /* 0x000f68000c1e1500 */
[----:B--2---:R-:W-:Y:S04]  /*2260*/  STS.U16 [R58+0x1000], R25 ;  /* 0x001000193a007388 */ /* 0x004fe80000000400 */
[----:B------:R-:W-:Y:S04]  /*2270*/  STS.U16 [R58+0x2000], R203 ;  /* 0x002000cb3a007388 */ /* 0x000fe80000000400 */
[----:B---3--:R-:W-:Y:S04]  /*2280*/  STS.U16 [R58+0x3000], R223 ;  /* 0x003000df3a007388 */ /* 0x008fe80000000400 */
[----:B----4-:R-:W-:Y:S04]  /*2290*/  STS.U16 [R58+0x4000], R243 ;  /* 0x004000f33a007388 */ /* 0x010fe80000000400 */
[----:B-----5:R-:W-:Y:S04]  /*22a0*/  STS.U16 [R58+0x5000], R24 ;  /* 0x005000183a007388 */ /* 0x020fe80000000400 */
[----:B------:R-:W-:Y:S04]  /*22b0*/  STS.U16 [R58+0x6000], R84 ;  /* 0x006000543a007388 */ /* 0x000fe80000000400 */
[----:B------:R-:W-:Y:S04]  /*22c0*/  STS.U16 [R58], R241 ;  /* 0x000000f13a007388 */ /* 0x000fe80000000400 */
[----:B------:R-:W-:Y:S04]  /*22d0*/  STS.U16 [R58+0x7000], R100 ;  /* 0x007000643a007388 */ /* 0x000fe80000000400 */
        /* <DEDUP_REMOVED lines=60> */
[----:B------:R-:W-:Y:S06]  /*26a0*/  BAR.SYNC.DEFER_BLOCKING 0x0 ;  /* 0x0000000000007b1d */ /* 0x000fec0000010000 */
[----:B------:R-:W-:Y:S04]  /*26b0*/  LDSM.16.MT88.4 R40, [R57] ;  /* 0x000000003928783b */ /* 0x000fe80000004200 */
[----:B------:R-:W0:Y:S04]  /*26c0*/  LDSM.16.M88.4 R24, [R56+0x8000] ;  /* 0x008000003818783b */ /* 0x000e280000000200 */
[----:B------:R-:W1:Y:S04]  /*26d0*/  LDSM.16.M88.4 R12, [R56+0x8400] ;  /* 0x00840000380c783b */ /* 0x000e680000000200 */
[----:B------:R-:W2:Y:S04]  /*26e0*/  LDSM.16.MT88.4 R4, [R57+0x100] ;  /* 0x000100003904783b */ /* 0x000ea80000004200 */
[----:B------:R-:W3:Y:S04]  /*26f0*/  LDSM.16.MT88.4 R28, [R57+0x2000] ;  /* 0x00200000391c783b */ /* 0x000ee80000004200 */
[----:B------:R-:W4:Y:S04]  /*2700*/  LDSM.16.MT88.4 R16, [R57+0x2100] ;  /* 0x002100003910783b */ /* 0x000f280000004200 */
[----:B------:R-:W-:Y:S01]  /*2710*/  LDSM.16.M88.4 R8, [R62+0x8000] ;  /* 0x008000003e08783b */ /* 0x000fe20000000200 */
[C---:B0-----:R-:W-:Y:S03]  /*2720*/  HMMA.16816.F32.BF16 R36, R40.reuse, R24, R20 ;  /* 0x000000182824723c */ /* 0x041fe60000041814 */
[----:B------:R-:W-:Y:S05]  /*2730*/  LDSM.16.MT88.4 R20, [R57+0x4100] ;  /* 0x004100003914783b */ /* 0x000fea0000004200 */
[----:B-1----:R-:W-:Y:S01]  /*2740*/  HMMA.16816.F32.BF16 R40, R40, R12, R32 ;  /* 0x0000000c2828723c */ /* 0x002fe20000041820 */
[----:B------:R-:W0:Y:S07]  /*2750*/  LDSM.16.MT88.4 R32, [R57+0x4000] ;  /* 0x004000003920783b */ /* 0x000e2e0000004200 */
[C---:B--2---:R-:W-:Y:S08]  /*2760*/  HMMA.16816.F32.BF16 R44, R4.reuse, R24, R44 ;  /* 0x00000018042c723c */ /* 0x044ff0000004182c */
[----:B------:R-:W-:Y:S01]  /*2770*/  HMMA.16816.F32.BF16 R48, R4, R12, R48 ;  /* 0x0000000c0430723c */ /* 0x000fe20000041830 */
[----:B------:R-:W1:Y:S07]  /*2780*/  LDSM.16.M88.4 R4, [R62+0x8400] ;  /* 0x008400003e04783b */ /* 0x000e6e0000000200 */
[C---:B---3--:R-:W-:Y:S08]  /*2790*/  HMMA.16816.F32.BF16 R36, R28.reuse, R26, R36 ;  /* 0x0000001a1c24723c */ /* 0x048ff00000041824 */
[----:B------:R-:W-:Y:S08]  /*27a0*/  HMMA.16816.F32.BF16 R40, R28, R14, R40 ;  /* 0x0000000e1c28723c */ /* 0x000ff00000041828 */
[C---:B----4-:R-:W-:Y:S08]  /*27b0*/  HMMA.16816.F32.BF16 R44, R16.reuse, R26, R44 ;  /* 0x0000001a102c723c */ /* 0x050ff0000004182c */
[----:B------:R-:W-:Y:S01]  /*27c0*/  HMMA.16816.F32.BF16 R48, R16, R14, R48 ;  /* 0x0000000e1030723c */ /* 0x000fe20000041830 */
[----:B------:R-:W2:Y:S04]  /*27d0*/  LDSM.16.MT88.4 R16, [R57+0x6000] ;  /* 0x006000003910783b */ /* 0x000ea80000004200 */
[----:B------:R-:W3:Y:S03]  /*27e0*/  LDSM.16.MT88.4 R12, [R57+0x6100] ;  /* 0x00610000390c783b */ /* 0x000ee60000004200 */
[C---:B0-----:R-:W-:Y:S08]  /*27f0*/  HMMA.16816.F32.BF16 R36, R32.reuse, R8, R36 ;  /* 0x000000082024723c */ /* 0x041ff00000041824 */
[----:B-1----:R-:W-:Y:S08]  /*2800*/  HMMA.16816.F32.BF16 R32, R32, R4, R40 ;  /* 0x000000042020723c */ /* 0x002ff00000041828 */
[C---:B------:R-:W-:Y:S08]  /*2810*/  HMMA.16816.F32.BF16 R44, R20.reuse, R8, R44 ;  /* 0x00000008142c723c */ /* 0x040ff0000004182c */
[----:B------:R-:W-:Y:S01]  /*2820*/  HMMA.16816.F32.BF16 R48, R20, R4, R48 ;  /* 0x000000041430723c */ /* 0x000fe20000041830 */
[----:B------:R-:W-:-:S04]  /*2830*/  IADD3 R61, R61, -0x1, RZ ;  /* 0xffffffff3d3d7810 */ /* 0x000fc80007ffe0ff */
[----:B------:R-:W-:Y:S01]  /*2840*/  ISETP.NE.U32.AND P0, PT, R61, RZ, PT ;  /* 0x000000ff3d00720c */ /* 0x000fe20003f05070 */
[----:B------:R-:W-:Y:S02]  /*2850*/  IMAD.WIDE R2, R69, 0x2, R2 ;  /* 0x0000000245027825 */ /* 0x000fe400078e0202 */
[----:B--2---:R-:W-:Y:S02]  /*2860*/  HMMA.16816.F32.BF16 R20, R16, R10, R36 ;  /* 0x0000000a1014723c */ /* 0x004fe40000041824 */
[----:B------:R-:W-:Y:S01]  /*2870*/  IMAD.WIDE R52, R67, 0x2, R52 ;  /* 0x0000000243347825 */ /* 0x000fe200078e0234 */
[----:B------:R-:W-:-:S03]  /*2880*/  IADD3 R60, R60, -0x40, RZ ;  /* 0xffffffc03c3c7810 */ /* 0x000fc60007ffe0ff */
[----:B------:R-:W-:Y:S02]  /*2890*/  IMAD.MOV.U32 R4, RZ, RZ, R2 ;  /* 0x000000ffff047224 */ /* 0x000fe400078e0002 */
[----:B------:R-:W-:Y:S08]  /*28a0*/  HMMA.16816.F32.BF16 R32, R16, R6, R32 ;  /* 0x000000061020723c */ /* 0x000ff00000041820 */
[C---:B---3--:R-:W-:Y:S08]  /*28b0*/  HMMA.16816.F32.BF16 R44, R12.reuse, R10, R44 ;  /* 0x0000000a0c2c723c */ /* 0x048ff0000004182c */
[----:B------:R-:W-:Y:S01]  /*28c0*/  HMMA.16816.F32.BF16 R48, R12, R6, R48 ;  /* 0x000000060c30723c */ /* 0x000fe20000041830 */
[----:B------:R-:W-:Y:S01]  /*28d0*/  @!P0 CALL.REL.NOINC `(.L_x_1) ;  /* 0x0000001000008944 */ /* 0x000fe20003c00000 */
[----:B------:R-:W-:Y:S06]  /*28e0*/  BRA `(.L_x_2) ;  /* 0xffffe88000007947 */ /* 0x000fec000383ffff */
.L_x_1:
[----:B------:R-:W-:-:S06]  /*28f0*/  NOP ;  /* 0x0000000000007918 */ /* 0x000fcc0000000000 */
[----:B------:R-:W-:-:S15]  /*2900*/  NOP ;  /* 0x0000000000007918 */ /* 0x000fde0000000000 */
[----:B------:R-:W-:-:S01]  /*2910*/  NOP ;  /* 0x0000000000007918 */ /* 0x000fc20000000000 */
[----:B------:R-:W-:Y:S02]  /*2920*/  F2FP.BF16.PACK_AB R51, R51, R50 ;  /* 0x000000323333723e */ /* 0x000fe400000010ff */
[----:B------:R-:W-:-:S02]  /*2930*/  F2FP.BF16.PACK_AB R35, R35, R34 ;  /* 0x000000222323723e */ /* 0x000fc400000010ff */
[----:B------:R-:W-:Y:S02]  /*2940*/  F2FP.BF16.PACK_AB R49, R49, R48 ;  /* 0x000000303131723e */ /* 0x000fe400000010ff */
[----:B------:R-:W-:Y:S02]  /*2950*/  F2FP.BF16.PACK_AB R33, R33, R32 ;  /* 0x000000202121723e */ /* 0x000fe400000010ff */
[----:B------:R-:W-:Y:S02]  /*2960*/  F2FP.BF16.PACK_AB R50, R47, R46 ;  /* 0x0000002e2f32723e */ /* 0x000fe400000010ff */
[----:B------:R-:W-:Y:S02]  /*2970*/  F2FP.BF16.PACK_AB R34, R23, R22 ;  /* 0x000000161722723e */ /* 0x000fe400000010ff */
[----:B------:R-:W-:Y:S02]  /*2980*/  F2FP.BF16.PACK_AB R48, R45, R44 ;  /* 0x0000002c2d30723e */ /* 0x000fe400000010ff */
[----:B------:R-:W-:-:S02]  /*2990*/  F2FP.BF16.PACK_AB R32, R21, R20 ;  /* 0x000000141520723e */ /* 0x000fc400000010ff */
.L_x_0:
[----:B------:R-:W-:Y:S01]  /*29a0*/  BAR.SYNC.DEFER_BLOCKING 0x0 ;  /* 0x0000000000007b1d */ /* 0x000fe20000010000 */
[C---:B------:R-:W-:Y:S01]  /*29b0*/  IMAD.SHL.U32 R2, R0.reuse, 0x8, RZ ;  /* 0x0000000800027824 */ /* 0x040fe200078e00ff */
[----:B------:R-:W-:Y:S01]  /*29c0*/  SHF.R.S32.HI R7, RZ, 0x4, R0 ;  /* 0x00000004ff077819 */ /* 0x000fe20000011400 */
[C---:B------:R-:W-:Y:S01]  /*29d0*/  IMAD.SHL.U32 R4, R0.reuse, 0x4, RZ ;  /* 0x0000000400047824 */ /* 0x040fe200078e00ff */
[C---:B------:R-:W-:Y:S01]  /*29e0*/  LOP3.LUT R5, R0.reuse, 0xc, RZ, 0xc0, !PT ;  /* 0x0000000c00057812 */ /* 0x040fe200078ec0ff */
[----:B------:R-:W-:Y:S01]  /*29f0*/  IMAD.SHL.U32 R6, R0, 0x20, RZ ;  /* 0x0000002000067824 */ /* 0x000fe200078e00ff */
[----:B------:R-:W-:-:S02]  /*2a00*/  LOP3.LUT R3, R2, 0x78, RZ, 0xc0, !PT ;  /* 0x0000007802037812 */ /* 0x000fc400078ec0ff */
[----:B------:R-:W-:Y:S02]  /*2a10*/  SGXT R0, R7, 0x1 ;  /* 0x000000010700781a */ /* 0x000fe40000000200 */
[----:B------:R-:W-:Y:S02]  /*2a20*/  LOP3.LUT R3, R3, 0x380, R4, 0xf8, !PT ;  /* 0x0000038003037812 */ /* 0x000fe400078ef804 */
[----:B------:R-:W-:Y:S02]  /*2a30*/  LOP3.LUT R6, R6, 0x60, RZ, 0xc0, !PT ;  /* 0x0000006006067812 */ /* 0x000fe400078ec0ff */
[----:B------:R-:W-:Y:S02]  /*2a40*/  LOP3.LUT R3, R3, 0x808, R0, 0x78, !PT ;  /* 0x0000080803037812 */ /* 0x000fe400078e7800 */
[----:B------:R-:W-:Y:S01]  /*2a50*/  LOP3.LUT R2, R2, 0x780, RZ, 0xc0, !PT ;  /* 0x0000078002027812 */ /* 0x000fe200078ec0ff */
[----:B------:R-:W-:Y:S01]  /*2a60*/  IMAD R7, R5, 0x200, R6 ;  /* 0x0000020005077824 */ /* 0x000fe200078e0206 */
[----:B------:R-:W-:-:S02]  /*2a70*/  LOP3.LUT R4, R3, 0x10, RZ, 0x3c, !PT ;  /* 0x0000001003047812 */ /* 0x000fc400078e3cff */
[C---:B------:R-:W-:Y:S01]  /*2a80*/  ISETP.GE.AND P0, PT, R55.reuse, c[0x0][0x178], PT ;  /* 0x00005e0037007a0c */ /* 0x040fe20003f06270 */
[----:B------:R-:W-:Y:S01]  /*2a90*/  IMAD.IADD R2, R2, 0x1, R7 ;  /* 0x0000000102027824 */ /* 0x000fe200078e0207 */
[C---:B------:R-:W-:Y:S01]  /*2aa0*/  IADD3 R0, R54.reuse, 0x2, RZ ;  /* 0x0000000236007810 */ /* 0x040fe20007ffe0ff */
[----:B------:R-:W-:Y:S01]  /*2ab0*/  IMAD R55, R55, c[0x0][0x194], RZ ;  /* 0x0000650037377a24 */ /* 0x000fe200078e02ff */
[----:B------:R-:W-:Y:S01]  /*2ac0*/  STS.64 [R3], R32 ;  /* 0x0000002003007388 */ /* 0x000fe20000000a00 */
[----:B------:R-:W-:Y:S01]  /*2ad0*/  IMAD R6, R5, 0x2, R2 ;  /* 0x0000000205067824 */ /* 0x000fe200078e0202 */
[----:B------:R-:W-:Y:S02]  /*2ae0*/  IADD3 R2, R54, 0x1, RZ ;  /* 0x0000000136027810 */ /* 0x000fe40007ffe0ff */
[----:B------:R0:W-:Y:S01]  /*2af0*/  STS.64 [R3+0x400], R48 ;  /* 0x0004003003007388 */ /* 0x0001e20000000a00 */
[----:B------:R-:W-:Y:S02]  /*2b00*/  LEA R22, P1, R55, c[0x0][0x170], 0x1 ;  /* 0x00005c0037167a11 */ /* 0x000fe400078208ff */
[C---:B------:R-:W-:Y:S01]  /*2b10*/  LOP3.LUT R5, R6.reuse, 0x8, RZ, 0x3c, !PT ;  /* 0x0000000806057812 */ /* 0x040fe200078e3cff */
[----:B------:R-:W-:Y:S01]  /*2b20*/  STS.64 [R4+0x1000], R34 ;  /* 0x0010002204007388 */ /* 0x000fe20000000a00 */
[----:B------:R-:W-:-:S02]  /*2b30*/  LOP3.LUT R8, R6, 0x10, RZ, 0x3c, !PT ;  /* 0x0000001006087812 */ /* 0x000fc400078e3cff */
[----:B------:R-:W-:Y:S01]  /*2b40*/  LOP3.LUT R10, R6, 0x18, RZ, 0x3c, !PT ;  /* 0x00000018060a7812 */ /* 0x000fe200078e3cff */
[----:B------:R-:W-:Y:S04]  /*2b50*/  STS.64 [R4+0x1400], R50 ;  /* 0x0014003204007388 */ /* 0x000fe80000000a00 */
[----:B------:R-:W-:Y:S01]  /*2b60*/  BAR.SYNC.DEFER_BLOCKING 0x0 ;  /* 0x0000000000007b1d */ /* 0x000fe20000010000 */
[C---:B0-----:R-:W-:Y:S01]  /*2b70*/  IMAD R3, R54.reuse, c[0x0][0x198], RZ ;  /* 0x0000660036037a24 */ /* 0x041fe200078e02ff */
[----:B------:R-:W-:Y:S02]  /*2b80*/  ISETP.LT.AND P5, PT, R54, c[0x0][0x17c], !P0 ;  /* 0x00005f0036007a0c */ /* 0x000fe400047a1270 */
[----:B------:R-:W-:Y:S02]  /*2b90*/  ISETP.LT.AND P4, PT, R2, c[0x0][0x17c], !P0 ;  /* 0x00005f0002007a0c */ /* 0x000fe40004781270 */
[----:B------:R-:W-:-:S02]  /*2ba0*/  LEA.HI.X.SX32 R24, R55, c[0x0][0x174], 0x1, P1 ;  /* 0x00005d0037187a11 */ /* 0x000fc400008f0eff */
[----:B------:R-:W-:Y:S02]  /*2bb0*/  LEA R2, P1, R3, R22, 0x1 ;  /* 0x0000001603027211 */ /* 0x000fe400078208ff */
[----:B------:R-:W-:Y:S02]  /*2bc0*/  ISETP.LT.AND P3, PT, R0, c[0x0][0x17c], !P0 ;  /* 0x00005f0000007a0c */ /* 0x000fe40004761270 */
[----:B------:R-:W-:-:S04]  /*2bd0*/  IADD3 R0, R54, 0x3, RZ ;  /* 0x0000000336007810 */ /* 0x000fc80007ffe0ff */
[----:B------:R-:W-:Y:S02]  /*2be0*/  ISETP.LT.AND P2, PT, R0, c[0x0][0x17c], !P0 ;  /* 0x00005f0000007a0c */ /* 0x000fe40004741270 */
[----:B------:R-:W-:Y:S01]  /*2bf0*/  IADD3 R0, R54, 0x4, RZ ;  /* 0x0000000436007810 */ /* 0x000fe20007ffe0ff */
[----:B------:R-:W0:Y:S04]  /*2c00*/  LDS.64 R14, [R6] ;  /* 0x00000000060e7984 */ /* 0x000e280000000a00 */
[----:B------:R1:W2:Y:S04]  /*2c10*/  LDS.64 R16, [R5] ;  /* 0x0000000005107984 */ /* 0x0002a80000000a00 */
[----:B------:R3:W-:Y:S04]  /*2c20*/  LDS.64 R18, [R8] ;  /* 0x0000000008127984 */ /* 0x0007e80000000a00 */
[----:B------:R2:W4:Y:S01]  /*2c30*/  LDS.64 R20, [R10] ;  /* 0x000000000a147984 */ /* 0x0005220000000a00 */
[----:B-1----:R-:W-:-:S02]  /*2c40*/  IADD3 R5, R3, c[0x0][0x198], RZ ;  /* 0x0000660003057a10 */ /* 0x002fc40007ffe0ff */
[----:B------:R-:W-:Y:S02]  /*2c50*/  LEA.HI.X.SX32 R3, R3, R24, 0x1, P1 ;  /* 0x0000001803037211 */ /* 0x000fe400008f0eff */
[C---:B------:R-:W-:Y:S02]  /*2c60*/  LEA R4, P6, R5.reuse, R22, 0x1 ;  /* 0x0000001605047211 */ /* 0x040fe400078c08ff */
[C---:B------:R-:W-:Y:S02]  /*2c70*/  IADD3 R7, R5.reuse, c[0x0][0x198], RZ ;  /* 0x0000660005077a10 */ /* 0x040fe40007ffe0ff */
[----:B------:R-:W-:Y:S02]  /*2c80*/  LEA.HI.X.SX32 R5, R5, R24, 0x1, P6 ;  /* 0x0000001805057211 */ /* 0x000fe400030f0eff */
[C---:B------:R-:W-:Y:S02]  /*2c90*/  LEA R6, P6, R7.reuse, R22, 0x1 ;  /* 0x0000001607067211 */ /* 0x040fe400078c08ff */
[----:B---3--:R-:W-:-:S02]  /*2ca0*/  IADD3 R8, R7, c[0x0][0x198], RZ ;  /* 0x0000660007087a10 */ /* 0x008fc40007ffe0ff */
[----:B------:R-:W-:Y:S02]  /*2cb0*/  LEA.HI.X.SX32 R7, R7, R24, 0x1, P6 ;  /* 0x0000001807077211 */ /* 0x000fe400030f0eff */
[----:B------:R-:W-:Y:S02]  /*2cc0*/  ISETP.LT.AND P1, PT, R0, c[0x0][0x17c], !P0 ;  /* 0x00005f0000007a0c */ /* 0x000fe40004721270 */
[----:B------:R-:W-:Y:S02]  /*2cd0*/  IADD3 R9, R8, c[0x0][0x198], RZ ;  /* 0x0000660008097a10 */ /* 0x000fe40007ffe0ff */
[----:B------:R-:W-:Y:S01]  /*2ce0*/  IADD3 R0, R54, 0x5, RZ ;  /* 0x0000000536007810 */ /* 0x000fe20007ffe0ff */
[----:B0-----:R0:W-:Y:S03]  /*2cf0*/  @P5 STG.E.U16 [R2.64], R14 ;  /* 0x0000000e02005986 */ /* 0x0011e6000c101504 */
[----:B------:R-:W-:-:S02]  /*2d00*/  ISETP.LT.AND P5, PT, R0, c[0x0][0x17c], !P0 ;  /* 0x00005f0000007a0c */ /* 0x000fc400047a1270 */
[----:B------:R-:W-:Y:S02]  /*2d10*/  IADD3 R0, R54, 0x6, RZ ;  /* 0x0000000636007810 */ /* 0x000fe40007ffe0ff */
[----:B--2---:R-:W-:Y:S02]  /*2d20*/  PRMT R10, R16, 0x7632, R10 ;  /* 0x00007632100a7816 */ /* 0x004fe4000000000a */
[----:B0-----:R-:W-:Y:S02]  /*2d30*/  PRMT R3, R14, 0x7632, R3 ;  /* 0x000076320e037816 */ /* 0x001fe40000000003 */
[----:B------:R-:W-:Y:S02]  /*2d40*/  LEA R2, P6, R8, R22, 0x1 ;  /* 0x0000001608027211 */ /* 0x000fe400078c08ff */
[----:B----4-:R-:W-:Y:S01]  /*2d50*/  PRMT R11, R20, 0x7632, R11 ;  /* 0x00007632140b7816 */ /* 0x010fe2000000000b */
[----:B------:R0:W-:Y:S01]  /*2d60*/  @P4 STG.E.U16 [R4.64], R3 ;  /* 0x0000000304004986 */ /* 0x0001e2000c101504 */
[----:B------:R-:W-:-:S02]  /*2d70*/  ISETP.LT.AND P4, PT, R0, c[0x0][0x17c], !P0 ;  /* 0x00005f0000007a0c */ /* 0x000fc40004781270 */
[----:B------:R-:W-:Y:S01]  /*2d80*/  IADD3 R0, R54, 0x7, RZ ;  /* 0x0000000736007810 */ /* 0x000fe20007ffe0ff */
[----:B------:R1:W-:Y:S03]  /*2d90*/  @P3 STG.E.U16 [R6.64], R16 ;  /* 0x0000001006003986 */ /* 0x0003e6000c101504 */
[----:B------:R-:W-:Y:S02]  /*2da0*/  ISETP.LT.AND P3, PT, R0, c[0x0][0x17c], !P0 ;  /* 0x00005f0000007a0c */ /* 0x000fe40004761270 */
[----:B------:R-:W-:Y:S02]  /*2db0*/  IADD3 R0, R54, 0x8, RZ ;  /* 0x0000000836007810 */ /* 0x000fe40007ffe0ff */
[----:B0-----:R-:W-:Y:S02]  /*2dc0*/  LEA.HI.X.SX32 R3, R8, R24, 0x1, P6 ;  /* 0x0000001808037211 */ /* 0x001fe400030f0eff */
[----:B------:R-:W-:-:S02]  /*2dd0*/  LEA R8, P6, R9, R22, 0x1 ;  /* 0x0000001609087211 */ /* 0x000fc400078c08ff */
[C---:B------:R-:W-:Y:S01]  /*2de0*/  IADD3 R5, R9.reuse, c[0x0][0x198], RZ ;  /* 0x0000660009057a10 */ /* 0x040fe20007ffe0ff */
[----:B------:R0:W-:Y:S01]  /*2df0*/  @P2 STG.E.U16 [R2.64], R10 ;  /* 0x0000000a02002986 */ /* 0x0001e2000c101504 */
[----:B------:R-:W-:Y:S02]  /*2e00*/  LEA.HI.X.SX32 R9, R9, R24, 0x1, P6 ;  /* 0x0000001809097211 */ /* 0x000fe400030f0eff */
[C---:B-1----:R-:W-:Y:S02]  /*2e10*/  IADD3 R7, R5.reuse, c[0x0][0x198], RZ ;  /* 0x0000660005077a10 */ /* 0x042fe40007ffe0ff */
[C---:B------:R-:W-:Y:S01]  /*2e20*/  LEA R4, P6, R5.reuse, R22, 0x1 ;  /* 0x0000001605047211 */ /* 0x040fe200078c08ff */
[----:B------:R1:W-:Y:S01]  /*2e30*/  @P1 STG.E.U16 [R8.64], R18 ;  /* 0x0000001208001986 */ /* 0x0003e2000c101504 */
[----:B------:R-:W-:Y:S02]  /*2e40*/  ISETP.LT.AND P2, PT, R0, c[0x0][0x17c], !P0 ;  /* 0x00005f0000007a0c */ /* 0x000fe40004741270 */
[----:B------:R-:W-:-:S02]  /*2e50*/  LEA.HI.X.SX32 R5, R5, R24, 0x1, P6 ;  /* 0x0000001805057211 */ /* 0x000fc400030f0eff */
[C---:B------:R-:W-:Y:S02]  /*2e60*/  LEA R6, P6, R7.reuse, R22, 0x1 ;  /* 0x0000001607067211 */ /* 0x040fe400078c08ff */
[C---:B0-----:R-:W-:Y:S02]  /*2e70*/  IADD3 R3, R7.reuse, c[0x0][0x198], RZ ;  /* 0x0000660007037a10 */ /* 0x041fe40007ffe0ff */
[----:B------:R-:W-:Y:S02]  /*2e80*/  PRMT R10, R18, 0x7632, R10 ;  /* 0x00007632120a7816 */ /* 0x000fe4000000000a */
[----:B------:R-:W-:Y:S02]  /*2e90*/  LEA.HI.X.SX32 R7, R7, R24, 0x1, P6 ;  /* 0x0000001807077211 */ /* 0x000fe400030f0eff */
[C---:B-1----:R-:W-:Y:S01]  /*2ea0*/  IADD3 R9, R3.reuse, c[0x0][0x198], RZ ;  /* 0x0000660003097a10 */ /* 0x042fe20007ffe0ff */
[----:B------:R0:W-:Y:S01]  /*2eb0*/  @P5 STG.E.U16 [R4.64], R10 ;  /* 0x0000000a04005986 */ /* 0x0001e2000c101504 */
[----:B------:R-:W-:-:S02]  /*2ec0*/  LEA R2, P6, R3, R22, 0x1 ;  /* 0x0000001603027211 */ /* 0x000fc400078c08ff */
[----:B------:R-:W-:Y:S01]  /*2ed0*/  IADD3 R0, R54, 0x9, RZ ;  /* 0x0000000936007810 */ /* 0x000fe20007ffe0ff */
[----:B------:R1:W-:Y:S01]  /*2ee0*/  @P4 STG.E.U16 [R6.64], R20 ;  /* 0x0000001406004986 */ /* 0x0003e2000c101504 */
[----:B------:R-:W-:Y:S02]  /*2ef0*/  LEA.HI.X.SX32 R3, R3, R24, 0x1, P6 ;  /* 0x0000001803037211 */ /* 0x000fe400030f0eff */
[C---:B------:R-:W-:Y:S02]  /*2f00*/  LEA R8, P6, R9.reuse, R22, 0x1 ;  /* 0x0000001609087211 */ /* 0x040fe400078c08ff */
[----:B------:R-:W-:Y:S01]  /*2f10*/  ISETP.LT.AND P1, PT, R0, c[0x0][0x17c], !P0 ;  /* 0x00005f0000007a0c */ /* 0x000fe20004721270 */
[----:B------:R2:W-:Y:S01]  /*2f20*/  @P3 STG.E.U16 [R2.64], R11 ;  /* 0x0000000b02003986 */ /* 0x0005e2000c101504 */
[----:B------:R-:W-:Y:S02]  /*2f30*/  IADD3 R0, R54, 0xa, RZ ;  /* 0x0000000a36007810 */ /* 0x000fe40007ffe0ff */
[----:B0-----:R-:W-:-:S02]  /*2f40*/  IADD3 R5, R9, c[0x0][0x198], RZ ;  /* 0x0000660009057a10 */ /* 0x001fc40007ffe0ff */
[----:B------:R-:W-:Y:S02]  /*2f50*/  LEA.HI.X.SX32 R9, R9, R24, 0x1, P6 ;  /* 0x0000001809097211 */ /* 0x000fe400030f0eff */
[C---:B-1----:R-:W-:Y:S02]  /*2f60*/  IADD3 R6, R5.reuse, c[0x0][0x198], RZ ;  /* 0x0000660005067a10 */ /* 0x042fe40007ffe0ff */
[----:B------:R-:W-:Y:S01]  /*2f70*/  LEA R4, P6, R5, R22, 0x1 ;  /* 0x0000001605047211 */ /* 0x000fe200078c08ff */
[----:B------:R-:W-:Y:S01]  /*2f80*/  @P2 STG.E.U16 [R8.64], R15 ;  /* 0x0000000f08002986 */ /* 0x000fe2000c101504 */
[----:B------:R-:W-:Y:S02]  /*2f90*/  IADD3 R7, R6, c[0x0][0x198], RZ ;  /* 0x0000660006077a10 */ /* 0x000fe40007ffe0ff */
[----:B------:R-:W-:Y:S02]  /*2fa0*/  ISETP.LT.AND P5, PT, R0, c[0x0][0x17c], !P0 ;  /* 0x00005f0000007a0c */ /* 0x000fe400047a1270 */
[----:B------:R-:W-:-:S02]  /*2fb0*/  IADD3 R0, R54, 0xb, RZ ;  /* 0x0000000b36007810 */ /* 0x000fc40007ffe0ff */
[----:B--2---:R-:W-:Y:S02]  /*2fc0*/  PRMT R3, R15, 0x7632, R3 ;  /* 0x000076320f037816 */ /* 0x004fe40000000003 */
[----:B------:R-:W-:Y:S02]  /*2fd0*/  LEA.HI.X.SX32 R5, R5, R24, 0x1, P6 ;  /* 0x0000001805057211 */ /* 0x000fe400030f0eff */
[----:B------:R-:W-:Y:S02]  /*2fe0*/  IADD3 R11, R7, c[0x0][0x198], RZ ;  /* 0x00006600070b7a10 */ /* 0x000fe40007ffe0ff */
[----:B------:R-:W-:Y:S01]  /*2ff0*/  ISETP.LT.AND P4, PT, R0, c[0x0][0x17c], !P0 ;  /* 0x00005f0000007a0c */ /* 0x000fe20004781270 */
[----:B------:R0:W-:Y:S01]  /*3000*/  @P1 STG.E.U16 [R4.64], R3 ;  /* 0x0000000304001986 */ /* 0x0001e2000c101504 */
[----:B------:R-:W-:Y:S02]  /*3010*/  LEA R2, P6, R6, R22, 0x1 ;  /* 0x0000001606027211 */ /* 0x000fe400078c08ff */
[----:B------:R-:W-:-:S02]  /*3020*/  IADD3 R0, R54, 0xc, RZ ;  /* 0x0000000c36007810 */ /* 0x000fc40007ffe0ff */
[----:B------:R-:W-:Y:S02]  /*3030*/  IADD3 R12, R11, c[0x0][0x198], RZ ;  /* 0x000066000b0c7a10 */ /* 0x000fe40007ffe0ff */
[----:B------:R-:W-:Y:S02]  /*3040*/  ISETP.LT.AND P3, PT, R0, c[0x0][0x17c], !P0 ;  /* 0x00005f0000007a0c */ /* 0x000fe40004761270 */
[----:B------:R-:W-:Y:S02]  /*3050*/  IADD3 R0, R54, 0xd, RZ ;  /* 0x0000000d36007810 */ /* 0x000fe40007ffe0ff */
[----:B------:R-:W-:Y:S02]  /*3060*/  IADD3 R13, R12, c[0x0][0x198], RZ ;  /* 0x000066000c0d7a10 */ /* 0x000fe40007ffe0ff */
[----:B0-----:R-:W-:Y:S02]  /*3070*/  LEA.HI.X.SX32 R3, R6, R24, 0x1, P6 ;  /* 0x0000001806037211 */ /* 0x001fe400030f0eff */
[----:B------:R-:W-:-:S02]  /*3080*/  LEA R6, P1, R7, R22, 0x1 ;  /* 0x0000001607067211 */ /* 0x000fc400078208ff */
[----:B------:R-:W-:Y:S01]  /*3090*/  ISETP.LT.AND P2, PT, R0, c[0x0][0x17c], !P0 ;  /* 0x00005f0000007a0c */ /* 0x000fe20004741270 */
[----:B------:R0:W-:Y:S01]  /*30a0*/  @P5 STG.E.U16 [R2.64], R17 ;  /* 0x0000001102005986 */ /* 0x0001e2000c101504 */
[----:B------:R-:W-:Y:S02]  /*30b0*/  LEA.HI.X.SX32 R7, R7, R24, 0x1, P1 ;  /* 0x0000001807077211 */ /* 0x000fe400008f0eff */
[-C--:B------:R-:W-:Y:S02]  /*30c0*/  LEA R4, P1, R13, R22.reuse, 0x1 ;  /* 0x000000160d047211 */ /* 0x080fe400078208ff */
[C---:B------:R-:W-:Y:S02]  /*30d0*/  IADD3 R0, R54.reuse, 0xe, RZ ;  /* 0x0000000e36007810 */ /* 0x040fe40007ffe0ff */
[----:B------:R-:W-:Y:S02]  /*30e0*/  IADD3 R54, R54, 0xf, RZ ;  /* 0x0000000f36367810 */ /* 0x000fe40007ffe0ff */
[----:B------:R-:W-:-:S02]  /*30f0*/  LEA R10, P6, R11, R22, 0x1 ;  /* 0x000000160b0a7211 */ /* 0x000fc400078c08ff */
[-C--:B------:R-:W-:Y:S02]  /*3100*/  LEA.HI.X.SX32 R5, R13, R24.reuse, 0x1, P1 ;  /* 0x000000180d057211 */ /* 0x080fe400008f0eff */
[----:B------:R-:W-:Y:S02]  /*3110*/  ISETP.LT.AND P1, PT, R0, c[0x0][0x17c], !P0 ;  /* 0x00005f0000007a0c */ /* 0x000fe40004721270 */
[----:B------:R-:W-:Y:S02]  /*3120*/  ISETP.LT.AND P0, PT, R54, c[0x0][0x17c], !P0 ;  /* 0x00005f0036007a0c */ /* 0x000fe40004701270 */
[----:B------:R-:W-:Y:S02]  /*3130*/  LEA.HI.X.SX32 R11, R11, R24, 0x1, P6 ;  /* 0x000000180b0b7211 */ /* 0x000fe400030f0eff */
[----:B------:R-:W-:Y:S02]  /*3140*/  LEA R8, P6, R12, R22, 0x1 ;  /* 0x000000160c087211 */ /* 0x000fe400078c08ff */
[----:B------:R-:W-:-:S02]  /*3150*/  PRMT R0, R17, 0x7632, R0 ;  /* 0x0000763211007816 */ /* 0x000fc40000000000 */
[----:B------:R-:W-:Y:S02]  /*3160*/  LEA.HI.X.SX32 R9, R12, R24, 0x1, P6 ;  /* 0x000000180c097211 */ /* 0x000fe400030f0eff */
[----:B0-----:R-:W-:Y:S01]  /*3170*/  PRMT R3, R19, 0x7632, R3 ;  /* 0x0000763213037816 */ /* 0x001fe20000000003 */
[----:B------:R0:W-:Y:S01]  /*3180*/  @P4 STG.E.U16 [R6.64], R0 ;  /* 0x0000000006004986 */ /* 0x0001e2000c101504 */
[----:B------:R-:W-:-:S03]  /*3190*/  IADD3 R14, R13, c[0x0][0x198], RZ ;  /* 0x000066000d0e7a10 */ /* 0x000fc60007ffe0ff */
[----:B------:R0:W-:Y:S01]  /*31a0*/  @P3 STG.E.U16 [R10.64], R19 ;  /* 0x000000130a003986 */ /* 0x0001e2000c101504 */
[----:B------:R-:W-:-:S03]  /*31b0*/  LEA R12, P6, R14, R22, 0x1 ;  /* 0x000000160e0c7211 */ /* 0x000fc600078c08ff */
[----:B------:R0:W-:Y:S01]  /*31c0*/  @P2 STG.E.U16 [R8.64], R3 ;  /* 0x0000000308002986 */ /* 0x0001e2000c101504 */
[----:B------:R-:W-:-:S03]  /*31d0*/  LEA.HI.X.SX32 R13, R14, R24, 0x1, P6 ;  /* 0x000000180e0d7211 */ /* 0x000fc600030f0eff */
[----:B------:R0:W-:Y:S01]  /*31e0*/  @P1 STG.E.U16 [R4.64], R21 ;  /* 0x0000001504001986 */ /* 0x0001e2000c101504 */
[----:B------:R-:W-:Y:S05]  /*31f0*/  @!P0 EXIT ;  /* 0x000000000000894d */ /* 0x000fea0003800000 */
[----:B0-----:R-:W-:-:S05]  /*3200*/  PRMT R6, R21, 0x7632, R6 ;  /* 0x0000763215067816 */ /* 0x001fca0000000006 */
[----:B------:R-:W-:Y:S01]  /*3210*/  STG.E.U16 [R12.64], R6 ;  /* 0x000000060c007986 */ /* 0x000fe2000c101504 */
[----:B------:R-:W-:Y:S05]  /*3220*/  EXIT ;  /* 0x000000000000794d */ /* 0x000fea0003800000 */
.L_x_3:
[----:B------:R-:W-:-:S00]  /*3230*/  BRA `(.L_x_3) ;  /* 0xfffffff000007947 */ /* 0x000fc0000383ffff */
[----:B------:R-:W-:-:S00]  /*3240*/  NOP ;  /* 0x0000000000007918 */ /* 0x000fc00000000000 */
        /* <DEDUP_REMOVED lines=11> */
.L_x_4:


//--------------------- .nv.shared.matmul_kernel  --------------------------
	.section	.nv.shared.matmul_kernel,"aw",@nobits
	.sectionflags	@""
	.align	16
